	.target	sm_90a

	.elftype	@"ET_EXEC"


//--------------------- .note.nv.tkinfo           --------------------------
	.section	.note.nv.tkinfo,"",@"SHT_NOTE"
	.sectionflags	@"SHF_NOTE_NV_TKINFO"
	.tkinfo
        /*0018*/ 	.word	0x00000002
        /*0030*/ 	.string	""
        /*0030*/ 	.string	"ptxas"
        /*0030*/ 	.string	"Cuda compilation tools, release 13.0, V13.0.88"
        /*0030*/ 	.string	"Build cuda_13.0.r13.0/compiler.36424714_0"
        /*0030*/ 	.string	"-arch sm_90a -m 64 "



//--------------------- .note.nv.cuinfo           --------------------------
	.section	.note.nv.cuinfo,"",@"SHT_NOTE"
	.sectionflags	@"SHF_NOTE_NV_CUINFO"
        /*0018*/ 	.short	0x0002
        /*001a*/ 	.short	0x005a
        /*001c*/ 	.short	0x0082
	.zero		2


//--------------------- .nv.info                  --------------------------
	.section	.nv.info,"",@"SHT_CUDA_INFO"
	.align	4


	//----- nvinfo : EIATTR_REGCOUNT
	.align		4
        /*0000*/ 	.byte	0x04, 0x2f
        /*0002*/ 	.short	(.L_1 - .L_0)
	.align		4
.L_0:
        /*0004*/ 	.word	index@(_ZN18transformer_engine8kv_cache23reindex_kv_cache_kernelIfEEvPT_S3_PiS4_S4_iiiii)
        /*0008*/ 	.word	0x00000020


	//----- nvinfo : EIATTR_FRAME_SIZE
	.align		4
.L_1:
        /*000c*/ 	.byte	0x04, 0x11
        /*000e*/ 	.short	(.L_3 - .L_2)
	.align		4
.L_2:
        /*0010*/ 	.word	index@(_ZN18transformer_engine8kv_cache23reindex_kv_cache_kernelIfEEvPT_S3_PiS4_S4_iiiii)
        /*0014*/ 	.word	0x00000000


	//----- nvinfo : EIATTR_REGCOUNT
	.align		4
.L_3:
        /*0018*/ 	.byte	0x04, 0x2f
        /*001a*/ 	.short	(.L_5 - .L_4)
	.align		4
.L_4:
        /*001c*/ 	.word	index@(_ZN18transformer_engine8kv_cache23copy_to_kv_cache_kernelIfEEvPT_S3_S3_S3_PiS4_S4_15NVTE_QKV_Formatiiiiiiib)
        /*0020*/ 	.word	0x0000001e


	//----- nvinfo : EIATTR_FRAME_SIZE
	.align		4
.L_5:
        /*0024*/ 	.byte	0x04, 0x11
        /*0026*/ 	.short	(.L_7 - .L_6)
	.align		4
.L_6:
        /*0028*/ 	.word	index@(_ZN18transformer_engine8kv_cache23copy_to_kv_cache_kernelIfEEvPT_S3_S3_S3_PiS4_S4_15NVTE_QKV_Formatiiiiiiib)
        /*002c*/ 	.word	0x00000000


	//----- nvinfo : EIATTR_REGCOUNT
	.align		4
.L_7:
        /*0030*/ 	.byte	0x04, 0x2f
        /*0032*/ 	.short	(.L_9 - .L_8)
	.align		4
.L_8:
        /*0034*/ 	.word	index@(_ZN18transformer_engine8kv_cache23reindex_kv_cache_kernelI6__halfEEvPT_S4_PiS5_S5_iiiii)
        /*0038*/ 	.word	0x00000020


	//----- nvinfo : EIATTR_FRAME_SIZE
	.align		4
.L_9:
        /*003c*/ 	.byte	0x04, 0x11
        /*003e*/ 	.short	(.L_11 - .L_10)
	.align		4
.L_10:
        /*0040*/ 	.word	index@(_ZN18transformer_engine8kv_cache23reindex_kv_cache_kernelI6__halfEEvPT_S4_PiS5_S5_iiiii)
        /*0044*/ 	.word	0x00000000


	//----- nvinfo : EIATTR_REGCOUNT
	.align		4
.L_11:
        /*0048*/ 	.byte	0x04, 0x2f
        /*004a*/ 	.short	(.L_13 - .L_12)
	.align		4
.L_12:
        /*004c*/ 	.word	index@(_ZN18transformer_engine8kv_cache23copy_to_kv_cache_kernelI6__halfEEvPT_S4_S4_S4_PiS5_S5_15NVTE_QKV_Formatiiiiiiib)
        /*0050*/ 	.word	0x0000001e


	//----- nvinfo : EIATTR_FRAME_SIZE
	.align		4
.L_13:
        /*0054*/ 	.byte	0x04, 0x11
        /*0056*/ 	.short	(.L_15 - .L_14)
	.align		4
.L_14:
        /*0058*/ 	.word	index@(_ZN18transformer_engine8kv_cache23copy_to_kv_cache_kernelI6__halfEEvPT_S4_S4_S4_PiS5_S5_15NVTE_QKV_Formatiiiiiiib)
        /*005c*/ 	.word	0x00000000


	//----- nvinfo : EIATTR_REGCOUNT
	.align		4
.L_15:
        /*0060*/ 	.byte	0x04, 0x2f
        /*0062*/ 	.short	(.L_17 - .L_16)
	.align		4
.L_16:
        /*0064*/ 	.word	index@(_ZN18transformer_engine8kv_cache23reindex_kv_cache_kernelI13__nv_bfloat16EEvPT_S4_PiS5_S5_iiiii)
        /*0068*/ 	.word	0x00000020


	//----- nvinfo : EIATTR_FRAME_SIZE
	.align		4
.L_17:
        /*006c*/ 	.byte	0x04, 0x11
        /*006e*/ 	.short	(.L_19 - .L_18)
	.align		4
.L_18:
        /*0070*/ 	.word	index@(_ZN18transformer_engine8kv_cache23reindex_kv_cache_kernelI13__nv_bfloat16EEvPT_S4_PiS5_S5_iiiii)
        /*0074*/ 	.word	0x00000000


	//----- nvinfo : EIATTR_REGCOUNT
	.align		4
.L_19:
        /*0078*/ 	.byte	0x04, 0x2f
        /*007a*/ 	.short	(.L_21 - .L_20)
	.align		4
.L_20:
        /*007c*/ 	.word	index@(_ZN18transformer_engine8kv_cache23copy_to_kv_cache_kernelI13__nv_bfloat16EEvPT_S4_S4_S4_PiS5_S5_15NVTE_QKV_Formatiiiiiiib)
        /*0080*/ 	.word	0x0000001e


	//----- nvinfo : EIATTR_FRAME_SIZE
	.align		4
.L_21:
        /*0084*/ 	.byte	0x04, 0x11
        /*0086*/ 	.short	(.L_23 - .L_22)
	.align		4
.L_22:
        /*0088*/ 	.word	index@(_ZN18transformer_engine8kv_cache23copy_to_kv_cache_kernelI13__nv_bfloat16EEvPT_S4_S4_S4_PiS5_S5_15NVTE_QKV_Formatiiiiiiib)
        /*008c*/ 	.word	0x00000000


	//----- nvinfo : EIATTR_REGCOUNT
	.align		4
.L_23:
        /*0090*/ 	.byte	0x04, 0x2f
        /*0092*/ 	.short	(.L_25 - .L_24)
	.align		4
.L_24:
        /*0094*/ 	.word	index@(_ZN18transformer_engine8kv_cache23reindex_kv_cache_kernelI13__nv_fp8_e4m3EEvPT_S4_PiS5_S5_iiiii)
        /*0098*/ 	.word	0x00000020


	//----- nvinfo : EIATTR_FRAME_SIZE
	.align		4
.L_25:
        /*009c*/ 	.byte	0x04, 0x11
        /*009e*/ 	.short	(.L_27 - .L_26)
	.align		4
.L_26:
        /*00a0*/ 	.word	index@(_ZN18transformer_engine8kv_cache23reindex_kv_cache_kernelI13__nv_fp8_e4m3EEvPT_S4_PiS5_S5_iiiii)
        /*00a4*/ 	.word	0x00000000


	//----- nvinfo : EIATTR_REGCOUNT
	.align		4
.L_27:
        /*00a8*/ 	.byte	0x04, 0x2f
        /*00aa*/ 	.short	(.L_29 - .L_28)
	.align		4
.L_28:
        /*00ac*/ 	.word	index@(_ZN18transformer_engine8kv_cache23copy_to_kv_cache_kernelI13__nv_fp8_e4m3EEvPT_S4_S4_S4_PiS5_S5_15NVTE_QKV_Formatiiiiiiib)
        /*00b0*/ 	.word	0x0000001e


	//----- nvinfo : EIATTR_FRAME_SIZE
	.align		4
.L_29:
        /*00b4*/ 	.byte	0x04, 0x11
        /*00b6*/ 	.short	(.L_31 - .L_30)
	.align		4
.L_30:
        /*00b8*/ 	.word	index@(_ZN18transformer_engine8kv_cache23copy_to_kv_cache_kernelI13__nv_fp8_e4m3EEvPT_S4_S4_S4_PiS5_S5_15NVTE_QKV_Formatiiiiiiib)
        /*00bc*/ 	.word	0x00000000


	//----- nvinfo : EIATTR_REGCOUNT
	.align		4
.L_31:
        /*00c0*/ 	.byte	0x04, 0x2f
        /*00c2*/ 	.short	(.L_33 - .L_32)
	.align		4
.L_32:
        /*00c4*/ 	.word	index@(_ZN18transformer_engine8kv_cache23reindex_kv_cache_kernelI13__nv_fp8_e5m2EEvPT_S4_PiS5_S5_iiiii)
        /*00c8*/ 	.word	0x00000020


	//----- nvinfo : EIATTR_FRAME_SIZE
	.align		4
.L_33:
        /*00cc*/ 	.byte	0x04, 0x11
        /*00ce*/ 	.short	(.L_35 - .L_34)
	.align		4
.L_34:
        /*00d0*/ 	.word	index@(_ZN18transformer_engine8kv_cache23reindex_kv_cache_kernelI13__nv_fp8_e5m2EEvPT_S4_PiS5_S5_iiiii)
        /*00d4*/ 	.word	0x00000000


	//----- nvinfo : EIATTR_REGCOUNT
	.align		4
.L_35:
        /*00d8*/ 	.byte	0x04, 0x2f
        /*00da*/ 	.short	(.L_37 - .L_36)
	.align		4
.L_36:
        /*00dc*/ 	.word	index@(_ZN18transformer_engine8kv_cache23copy_to_kv_cache_kernelI13__nv_fp8_e5m2EEvPT_S4_S4_S4_PiS5_S5_15NVTE_QKV_Formatiiiiiiib)
        /*00e0*/ 	.word	0x0000001e


	//----- nvinfo : EIATTR_FRAME_SIZE
	.align		4
.L_37:
        /*00e4*/ 	.byte	0x04, 0x11
        /*00e6*/ 	.short	(.L_39 - .L_38)
	.align		4
.L_38:
        /*00e8*/ 	.word	index@(_ZN18transformer_engine8kv_cache23copy_to_kv_cache_kernelI13__nv_fp8_e5m2EEvPT_S4_S4_S4_PiS5_S5_15NVTE_QKV_Formatiiiiiiib)
        /*00ec*/ 	.word	0x00000000


	//----- nvinfo : EIATTR_REGCOUNT
	.align		4
.L_39:
        /*00f0*/ 	.byte	0x04, 0x2f
        /*00f2*/ 	.short	(.L_41 - .L_40)
	.align		4
.L_40:
        /*00f4*/ 	.word	index@(_ZN18transformer_engine8kv_cache26convert_thd_to_bshd_kernelIfEEvPT_S3_Piiiii)
        /*00f8*/ 	.word	0x00000014


	//----- nvinfo : EIATTR_FRAME_SIZE
	.align		4
.L_41:
        /*00fc*/ 	.byte	0x04, 0x11
        /*00fe*/ 	.short	(.L_43 - .L_42)
	.align		4
.L_42:
        /*0100*/ 	.word	index@(_ZN18transformer_engine8kv_cache26convert_thd_to_bshd_kernelIfEEvPT_S3_Piiiii)
        /*0104*/ 	.word	0x00000000


	//----- nvinfo : EIATTR_REGCOUNT
	.align		4
.L_43:
        /*0108*/ 	.byte	0x04, 0x2f
        /*010a*/ 	.short	(.L_45 - .L_44)
	.align		4
.L_44:
        /*010c*/ 	.word	index@(_ZN18transformer_engine8kv_cache26convert_thd_to_bshd_kernelI6__halfEEvPT_S4_Piiiii)
        /*0110*/ 	.word	0x00000014


	//----- nvinfo : EIATTR_FRAME_SIZE
	.align		4
.L_45:
        /*0114*/ 	.byte	0x04, 0x11
        /*0116*/ 	.short	(.L_47 - .L_46)
	.align		4
.L_46:
        /*0118*/ 	.word	index@(_ZN18transformer_engine8kv_cache26convert_thd_to_bshd_kernelI6__halfEEvPT_S4_Piiiii)
        /*011c*/ 	.word	0x00000000


	//----- nvinfo : EIATTR_REGCOUNT
	.align		4
.L_47:
        /*0120*/ 	.byte	0x04, 0x2f
        /*0122*/ 	.short	(.L_49 - .L_48)
	.align		4
.L_48:
        /*0124*/ 	.word	index@(_ZN18transformer_engine8kv_cache26convert_thd_to_bshd_kernelI13__nv_bfloat16EEvPT_S4_Piiiii)
        /*0128*/ 	.word	0x00000014


	//----- nvinfo : EIATTR_FRAME_SIZE
	.align		4
.L_49:
        /*012c*/ 	.byte	0x04, 0x11
        /*012e*/ 	.short	(.L_51 - .L_50)
	.align		4
.L_50:
        /*0130*/ 	.word	index@(_ZN18transformer_engine8kv_cache26convert_thd_to_bshd_kernelI13__nv_bfloat16EEvPT_S4_Piiiii)
        /*0134*/ 	.word	0x00000000


	//----- nvinfo : EIATTR_REGCOUNT
	.align		4
.L_51:
        /*0138*/ 	.byte	0x04, 0x2f
        /*013a*/ 	.short	(.L_53 - .L_52)
	.align		4
.L_52:
        /*013c*/ 	.word	index@(_ZN18transformer_engine8kv_cache26convert_thd_to_bshd_kernelI13__nv_fp8_e4m3EEvPT_S4_Piiiii)
        /*0140*/ 	.word	0x00000010


	//----- nvinfo : EIATTR_FRAME_SIZE
	.align		4
.L_53:
        /*0144*/ 	.byte	0x04, 0x11
        /*0146*/ 	.short	(.L_55 - .L_54)
	.align		4
.L_54:
        /*0148*/ 	.word	index@(_ZN18transformer_engine8kv_cache26convert_thd_to_bshd_kernelI13__nv_fp8_e4m3EEvPT_S4_Piiiii)
        /*014c*/ 	.word	0x00000000


	//----- nvinfo : EIATTR_REGCOUNT
	.align		4
.L_55:
        /*0150*/ 	.byte	0x04, 0x2f
        /*0152*/ 	.short	(.L_57 - .L_56)
	.align		4
.L_56:
        /*0154*/ 	.word	index@(_ZN18transformer_engine8kv_cache26convert_thd_to_bshd_kernelI13__nv_fp8_e5m2EEvPT_S4_Piiiii)
        /*0158*/ 	.word	0x00000010


	//----- nvinfo : EIATTR_FRAME_SIZE
	.align		4
.L_57:
        /*015c*/ 	.byte	0x04, 0x11
        /*015e*/ 	.short	(.L_59 - .L_58)
	.align		4
.L_58:
        /*0160*/ 	.word	index@(_ZN18transformer_engine8kv_cache26convert_thd_to_bshd_kernelI13__nv_fp8_e5m2EEvPT_S4_Piiiii)
        /*0164*/ 	.word	0x00000000


	//----- nvinfo : EIATTR_REGCOUNT
	.align		4
.L_59:
        /*0168*/ 	.byte	0x04, 0x2f
        /*016a*/ 	.short	(.L_61 - .L_60)
	.align		4
.L_60:
        /*016c*/ 	.word	index@(_ZN18transformer_engine8kv_cache26convert_bshd_to_thd_kernelIfEEvPT_S3_Piiiii)
        /*0170*/ 	.word	0x00000014


	//----- nvinfo : EIATTR_FRAME_SIZE
	.align		4
.L_61:
        /*0174*/ 	.byte	0x04, 0x11
        /*0176*/ 	.short	(.L_63 - .L_62)
	.align		4
.L_62:
        /*0178*/ 	.word	index@(_ZN18transformer_engine8kv_cache26convert_bshd_to_thd_kernelIfEEvPT_S3_Piiiii)
        /*017c*/ 	.word	0x00000000


	//----- nvinfo : EIATTR_REGCOUNT
	.align		4
.L_63:
        /*0180*/ 	.byte	0x04, 0x2f
        /*0182*/ 	.short	(.L_65 - .L_64)
	.align		4
.L_64:
        /*0184*/ 	.word	index@(_ZN18transformer_engine8kv_cache26convert_bshd_to_thd_kernelI6__halfEEvPT_S4_Piiiii)
        /*0188*/ 	.word	0x00000014


	//----- nvinfo : EIATTR_FRAME_SIZE
	.align		4
.L_65:
        /*018c*/ 	.byte	0x04, 0x11
        /*018e*/ 	.short	(.L_67 - .L_66)
	.align		4
.L_66:
        /*0190*/ 	.word	index@(_ZN18transformer_engine8kv_cache26convert_bshd_to_thd_kernelI6__halfEEvPT_S4_Piiiii)
        /*0194*/ 	.word	0x00000000


	//----- nvinfo : EIATTR_REGCOUNT
	.align		4
.L_67:
        /*0198*/ 	.byte	0x04, 0x2f
        /*019a*/ 	.short	(.L_69 - .L_68)
	.align		4
.L_68:
        /*019c*/ 	.word	index@(_ZN18transformer_engine8kv_cache26convert_bshd_to_thd_kernelI13__nv_bfloat16EEvPT_S4_Piiiii)
        /*01a0*/ 	.word	0x00000014


	//----- nvinfo : EIATTR_FRAME_SIZE
	.align		4
.L_69:
        /*01a4*/ 	.byte	0x04, 0x11
        /*01a6*/ 	.short	(.L_71 - .L_70)
	.align		4
.L_70:
        /*01a8*/ 	.word	index@(_ZN18transformer_engine8kv_cache26convert_bshd_to_thd_kernelI13__nv_bfloat16EEvPT_S4_Piiiii)
        /*01ac*/ 	.word	0x00000000


	//----- nvinfo : EIATTR_REGCOUNT
	.align		4
.L_71:
        /*01b0*/ 	.byte	0x04, 0x2f
        /*01b2*/ 	.short	(.L_73 - .L_72)
	.align		4
.L_72:
        /*01b4*/ 	.word	index@(_ZN18transformer_engine8kv_cache26convert_bshd_to_thd_kernelI13__nv_fp8_e4m3EEvPT_S4_Piiiii)
        /*01b8*/ 	.word	0x00000010


	//----- nvinfo : EIATTR_FRAME_SIZE
	.align		4
.L_73:
        /*01bc*/ 	.byte	0x04, 0x11
        /*01be*/ 	.short	(.L_75 - .L_74)
	.align		4
.L_74:
        /*01c0*/ 	.word	index@(_ZN18transformer_engine8kv_cache26convert_bshd_to_thd_kernelI13__nv_fp8_e4m3EEvPT_S4_Piiiii)
        /*01c4*/ 	.word	0x00000000


	//----- nvinfo : EIATTR_REGCOUNT
	.align		4
.L_75:
        /*01c8*/ 	.byte	0x04, 0x2f
        /*01ca*/ 	.short	(.L_77 - .L_76)
	.align		4
.L_76:
        /*01cc*/ 	.word	index@(_ZN18transformer_engine8kv_cache26convert_bshd_to_thd_kernelI13__nv_fp8_e5m2EEvPT_S4_Piiiii)
        /*01d0*/ 	.word	0x00000010


	//----- nvinfo : EIATTR_FRAME_SIZE
	.align		4
.L_77:
        /*01d4*/ 	.byte	0x04, 0x11
        /*01d6*/ 	.short	(.L_79 - .L_78)
	.align		4
.L_78:
        /*01d8*/ 	.word	index@(_ZN18transformer_engine8kv_cache26convert_bshd_to_thd_kernelI13__nv_fp8_e5m2EEvPT_S4_Piiiii)
        /*01dc*/ 	.word	0x00000000


	//----- nvinfo : EIATTR_MIN_STACK_SIZE
	.align		4
.L_79:
        /*01e0*/ 	.byte	0x04, 0x12
        /*01e2*/ 	.short	(.L_81 - .L_80)
	.align		4
.L_80:
        /*01e4*/ 	.word	index@(_ZN18transformer_engine8kv_cache26convert_bshd_to_thd_kernelI13__nv_fp8_e5m2EEvPT_S4_Piiiii)
        /*01e8*/ 	.word	0x00000000


	//----- nvinfo : EIATTR_MIN_STACK_SIZE
	.align		4
.L_81:
        /*01ec*/ 	.byte	0x04, 0x12
        /*01ee*/ 	.short	(.L_83 - .L_82)
	.align		4
.L_82:
        /*01f0*/ 	.word	index@(_ZN18transformer_engine8kv_cache26convert_bshd_to_thd_kernelI13__nv_fp8_e4m3EEvPT_S4_Piiiii)
        /*01f4*/ 	.word	0x00000000


	//----- nvinfo : EIATTR_MIN_STACK_SIZE
	.align		4
.L_83:
        /*01f8*/ 	.byte	0x04, 0x12
        /*01fa*/ 	.short	(.L_85 - .L_84)
	.align		4
.L_84:
        /*01fc*/ 	.word	index@(_ZN18transformer_engine8kv_cache26convert_bshd_to_thd_kernelI13__nv_bfloat16EEvPT_S4_Piiiii)
        /*0200*/ 	.word	0x00000000


	//----- nvinfo : EIATTR_MIN_STACK_SIZE
	.align		4
.L_85:
        /*0204*/ 	.byte	0x04, 0x12
        /*0206*/ 	.short	(.L_87 - .L_86)
	.align		4
.L_86:
        /*0208*/ 	.word	index@(_ZN18transformer_engine8kv_cache26convert_bshd_to_thd_kernelI6__halfEEvPT_S4_Piiiii)
        /*020c*/ 	.word	0x00000000


	//----- nvinfo : EIATTR_MIN_STACK_SIZE
	.align		4
.L_87:
        /*0210*/ 	.byte	0x04, 0x12
        /*0212*/ 	.short	(.L_89 - .L_88)
	.align		4
.L_88:
        /*0214*/ 	.word	index@(_ZN18transformer_engine8kv_cache26convert_bshd_to_thd_kernelIfEEvPT_S3_Piiiii)
        /*0218*/ 	.word	0x00000000


	//----- nvinfo : EIATTR_MIN_STACK_SIZE
	.align		4
.L_89:
        /*021c*/ 	.byte	0x04, 0x12
        /*021e*/ 	.short	(.L_91 - .L_90)
	.align		4
.L_90:
        /*0220*/ 	.word	index@(_ZN18transformer_engine8kv_cache26convert_thd_to_bshd_kernelI13__nv_fp8_e5m2EEvPT_S4_Piiiii)
        /*0224*/ 	.word	0x00000000


	//----- nvinfo : EIATTR_MIN_STACK_SIZE
	.align		4
.L_91:
        /*0228*/ 	.byte	0x04, 0x12
        /*022a*/ 	.short	(.L_93 - .L_92)
	.align		4
.L_92:
        /*022c*/ 	.word	index@(_ZN18transformer_engine8kv_cache26convert_thd_to_bshd_kernelI13__nv_fp8_e4m3EEvPT_S4_Piiiii)
        /*0230*/ 	.word	0x00000000


	//----- nvinfo : EIATTR_MIN_STACK_SIZE
	.align		4
.L_93:
        /*0234*/ 	.byte	0x04, 0x12
        /*0236*/ 	.short	(.L_95 - .L_94)
	.align		4
.L_94:
        /*0238*/ 	.word	index@(_ZN18transformer_engine8kv_cache26convert_thd_to_bshd_kernelI13__nv_bfloat16EEvPT_S4_Piiiii)
        /*023c*/ 	.word	0x00000000


	//----- nvinfo : EIATTR_MIN_STACK_SIZE
	.align		4
.L_95:
        /*0240*/ 	.byte	0x04, 0x12
        /*0242*/ 	.short	(.L_97 - .L_96)
	.align		4
.L_96:
        /*0244*/ 	.word	index@(_ZN18transformer_engine8kv_cache26convert_thd_to_bshd_kernelI6__halfEEvPT_S4_Piiiii)
        /*0248*/ 	.word	0x00000000


	//----- nvinfo : EIATTR_MIN_STACK_SIZE
	.align		4
.L_97:
        /*024c*/ 	.byte	0x04, 0x12
        /*024e*/ 	.short	(.L_99 - .L_98)
	.align		4
.L_98:
        /*0250*/ 	.word	index@(_ZN18transformer_engine8kv_cache26convert_thd_to_bshd_kernelIfEEvPT_S3_Piiiii)
        /*0254*/ 	.word	0x00000000


	//----- nvinfo : EIATTR_MIN_STACK_SIZE
	.align		4
.L_99:
        /*0258*/ 	.byte	0x04, 0x12
        /*025a*/ 	.short	(.L_101 - .L_100)
	.align		4
.L_100:
        /*025c*/ 	.word	index@(_ZN18transformer_engine8kv_cache23copy_to_kv_cache_kernelI13__nv_fp8_e5m2EEvPT_S4_S4_S4_PiS5_S5_15NVTE_QKV_Formatiiiiiiib)
        /*0260*/ 	.word	0x00000000


	//----- nvinfo : EIATTR_MIN_STACK_SIZE
	.align		4
.L_101:
        /*0264*/ 	.byte	0x04, 0x12
        /*0266*/ 	.short	(.L_103 - .L_102)
	.align		4
.L_102:
        /*0268*/ 	.word	index@(_ZN18transformer_engine8kv_cache23reindex_kv_cache_kernelI13__nv_fp8_e5m2EEvPT_S4_PiS5_S5_iiiii)
        /*026c*/ 	.word	0x00000000


	//----- nvinfo : EIATTR_MIN_STACK_SIZE
	.align		4
.L_103:
        /*0270*/ 	.byte	0x04, 0x12
        /*0272*/ 	.short	(.L_105 - .L_104)
	.align		4
.L_104:
        /*0274*/ 	.word	index@(_ZN18transformer_engine8kv_cache23copy_to_kv_cache_kernelI13__nv_fp8_e4m3EEvPT_S4_S4_S4_PiS5_S5_15NVTE_QKV_Formatiiiiiiib)
        /*0278*/ 	.word	0x00000000


	//----- nvinfo : EIATTR_MIN_STACK_SIZE
	.align		4
.L_105:
        /*027c*/ 	.byte	0x04, 0x12
        /*027e*/ 	.short	(.L_107 - .L_106)
	.align		4
.L_106:
        /*0280*/ 	.word	index@(_ZN18transformer_engine8kv_cache23reindex_kv_cache_kernelI13__nv_fp8_e4m3EEvPT_S4_PiS5_S5_iiiii)
        /*0284*/ 	.word	0x00000000


	//----- nvinfo : EIATTR_MIN_STACK_SIZE
	.align		4
.L_107:
        /*0288*/ 	.byte	0x04, 0x12
        /*028a*/ 	.short	(.L_109 - .L_108)
	.align		4
.L_108:
        /*028c*/ 	.word	index@(_ZN18transformer_engine8kv_cache23copy_to_kv_cache_kernelI13__nv_bfloat16EEvPT_S4_S4_S4_PiS5_S5_15NVTE_QKV_Formatiiiiiiib)
        /*0290*/ 	.word	0x00000000


	//----- nvinfo : EIATTR_MIN_STACK_SIZE
	.align		4
.L_109:
        /*0294*/ 	.byte	0x04, 0x12
        /*0296*/ 	.short	(.L_111 - .L_110)
	.align		4
.L_110:
        /*0298*/ 	.word	index@(_ZN18transformer_engine8kv_cache23reindex_kv_cache_kernelI13__nv_bfloat16EEvPT_S4_PiS5_S5_iiiii)
        /*029c*/ 	.word	0x00000000


	//----- nvinfo : EIATTR_MIN_STACK_SIZE
	.align		4
.L_111:
        /*02a0*/ 	.byte	0x04, 0x12
        /*02a2*/ 	.short	(.L_113 - .L_112)
	.align		4
.L_112:
        /*02a4*/ 	.word	index@(_ZN18transformer_engine8kv_cache23copy_to_kv_cache_kernelI6__halfEEvPT_S4_S4_S4_PiS5_S5_15NVTE_QKV_Formatiiiiiiib)
        /*02a8*/ 	.word	0x00000000


	//----- nvinfo : EIATTR_MIN_STACK_SIZE
	.align		4
.L_113:
        /*02ac*/ 	.byte	0x04, 0x12
        /*02ae*/ 	.short	(.L_115 - .L_114)
	.align		4
.L_114:
        /*02b0*/ 	.word	index@(_ZN18transformer_engine8kv_cache23reindex_kv_cache_kernelI6__halfEEvPT_S4_PiS5_S5_iiiii)
        /*02b4*/ 	.word	0x00000000


	//----- nvinfo : EIATTR_MIN_STACK_SIZE
	.align		4
.L_115:
        /*02b8*/ 	.byte	0x04, 0x12
        /*02ba*/ 	.short	(.L_117 - .L_116)
	.align		4
.L_116:
        /*02bc*/ 	.word	index@(_ZN18transformer_engine8kv_cache23copy_to_kv_cache_kernelIfEEvPT_S3_S3_S3_PiS4_S4_15NVTE_QKV_Formatiiiiiiib)
        /*02c0*/ 	.word	0x00000000


	//----- nvinfo : EIATTR_MIN_STACK_SIZE
	.align		4
.L_117:
        /*02c4*/ 	.byte	0x04, 0x12
        /*02c6*/ 	.short	(.L_119 - .L_118)
	.align		4
.L_118:
        /*02c8*/ 	.word	index@(_ZN18transformer_engine8kv_cache23reindex_kv_cache_kernelIfEEvPT_S3_PiS4_S4_iiiii)
        /*02cc*/ 	.word	0x00000000
.L_119:


//--------------------- .nv.compat                --------------------------
	.section	.nv.compat,"",@"SHT_CUDA_COMPAT_INFO"
	.align	4
        /*0000*/ 	.byte	0x02, 0x09, 0x01, 0x00, 0x02, 0x02, 0x01, 0x00, 0x02, 0x05, 0x05, 0x00, 0x03, 0x07, 0x01, 0x01
        /*0010*/ 	.byte	0x02, 0x03, 0x00, 0x00, 0x02, 0x06, 0x01, 0x00, 0x04, 0x0b, 0x08, 0x00, 0x00, 0x00, 0x00, 0x00
        /*0020*/ 	.byte	0x00, 0x00, 0x00, 0x00


//--------------------- .nv.info._ZN18transformer_engine8kv_cache26convert_bshd_to_thd_kernelI13__nv_fp8_e5m2EEvPT_S4_Piiiii --------------------------
	.section	.nv.info._ZN18transformer_engine8kv_cache26convert_bshd_to_thd_kernelI13__nv_fp8_e5m2EEvPT_S4_Piiiii,"",@"SHT_CUDA_INFO"
	.sectionflags	@""
	.align	4


	//----- nvinfo : EIATTR_CUDA_API_VERSION
	.align		4
        /*0000*/ 	.byte	0x04, 0x37
        /*0002*/ 	.short	(.L_121 - .L_120)
.L_120:
        /*0004*/ 	.word	0x00000082


	//----- nvinfo : EIATTR_KPARAM_INFO
	.align		4
.L_121:
        /*0008*/ 	.byte	0x04, 0x17
        /*000a*/ 	.short	(.L_123 - .L_122)
.L_122:
        /*000c*/ 	.word	0x00000000
        /*0010*/ 	.short	0x0006
        /*0012*/ 	.short	0x0024
        /*0014*/ 	.byte	0x00, 0xf0, 0x11, 0x00


	//----- nvinfo : EIATTR_KPARAM_INFO
	.align		4
.L_123:
        /*0018*/ 	.byte	0x04, 0x17
        /*001a*/ 	.short	(.L_125 - .L_124)
.L_124:
        /*001c*/ 	.word	0x00000000
        /*0020*/ 	.short	0x0005
        /*0022*/ 	.short	0x0020
        /*0024*/ 	.byte	0x00, 0xf0, 0x11, 0x00


	//----- nvinfo : EIATTR_KPARAM_INFO
	.align		4
.L_125:
        /*0028*/ 	.byte	0x04, 0x17
        /*002a*/ 	.short	(.L_127 - .L_126)
.L_126:
        /*002c*/ 	.word	0x00000000
        /*0030*/ 	.short	0x0004
        /*0032*/ 	.short	0x001c
        /*0034*/ 	.byte	0x00, 0xf0, 0x11, 0x00


	//----- nvinfo : EIATTR_KPARAM_INFO
	.align		4
.L_127:
        /*0038*/ 	.byte	0x04, 0x17
        /*003a*/ 	.short	(.L_129 - .L_128)
.L_128:
        /*003c*/ 	.word	0x00000000
        /*0040*/ 	.short	0x0003
        /*0042*/ 	.short	0x0018
        /*0044*/ 	.byte	0x00, 0xf0, 0x11, 0x00


	//----- nvinfo : EIATTR_KPARAM_INFO
	.align		4
.L_129:
        /*0048*/ 	.byte	0x04, 0x17
        /*004a*/ 	.short	(.L_131 - .L_130)
.L_130:
        /*004c*/ 	.word	0x00000000
        /*0050*/ 	.short	0x0002
        /*0052*/ 	.short	0x0010
        /*0054*/ 	.byte	0x00, 0xf0, 0x21, 0x00


	//----- nvinfo : EIATTR_KPARAM_INFO
	.align		4
.L_131:
        /*0058*/ 	.byte	0x04, 0x17
        /*005a*/ 	.short	(.L_133 - .L_132)
.L_132:
        /*005c*/ 	.word	0x00000000
        /*0060*/ 	.short	0x0001
        /*0062*/ 	.short	0x0008
        /*0064*/ 	.byte	0x00, 0xf0, 0x21, 0x00


	//----- nvinfo : EIATTR_KPARAM_INFO
	.align		4
.L_133:
        /*0068*/ 	.byte	0x04, 0x17
        /*006a*/ 	.short	(.L_135 - .L_134)
.L_134:
        /*006c*/ 	.word	0x00000000
        /*0070*/ 	.short	0x0000
        /*0072*/ 	.short	0x0000
        /*0074*/ 	.byte	0x00, 0xf0, 0x21, 0x00


	//----- nvinfo : EIATTR_SPARSE_MMA_MASK
	.align		4
.L_135:
        /*0078*/ 	.byte	0x03, 0x50
        /*007a*/ 	.short	0x0000


	//----- nvinfo : EIATTR_MAXREG_COUNT
	.align		4
        /*007c*/ 	.byte	0x03, 0x1b
        /*007e*/ 	.short	0x00ff


	//----- nvinfo : EIATTR_MERCURY_ISA_VERSION
	.align		4
        /*0080*/ 	.byte	0x03, 0x5f
        /*0082*/ 	.short	0x0101


	//----- nvinfo : EIATTR_EXIT_INSTR_OFFSETS
	.align		4
        /*0084*/ 	.byte	0x04, 0x1c
        /*0086*/ 	.short	(.L_137 - .L_136)


	//   ....[0]....
.L_136:
        /*0088*/ 	.word	0x00000040


	//   ....[1]....
        /*008c*/ 	.word	0x000002d0


	//----- nvinfo : EIATTR_CRS_STACK_SIZE
	.align		4
.L_137:
        /*0090*/ 	.byte	0x04, 0x1e
        /*0092*/ 	.short	(.L_139 - .L_138)
.L_138:
        /*0094*/ 	.word	0x00000000


	//----- nvinfo : EIATTR_CBANK_PARAM_SIZE
	.align		4
.L_139:
        /*0098*/ 	.byte	0x03, 0x19
        /*009a*/ 	.short	0x0028


	//----- nvinfo : EIATTR_PARAM_CBANK
	.align		4
        /*009c*/ 	.byte	0x04, 0x0a
        /*009e*/ 	.short	(.L_141 - .L_140)
	.align		4
.L_140:
        /*00a0*/ 	.word	index@(.nv.constant0._ZN18transformer_engine8kv_cache26convert_bshd_to_thd_kernelI13__nv_fp8_e5m2EEvPT_S4_Piiiii)
        /*00a4*/ 	.short	0x0210
        /*00a6*/ 	.short	0x0028


	//----- nvinfo : EIATTR_SW_WAR
	.align		4
.L_141:
        /*00a8*/ 	.byte	0x04, 0x36
        /*00aa*/ 	.short	(.L_143 - .L_142)
.L_142:
        /*00ac*/ 	.word	0x00000008
.L_143:


//--------------------- .nv.info._ZN18transformer_engine8kv_cache26convert_bshd_to_thd_kernelI13__nv_fp8_e4m3EEvPT_S4_Piiiii --------------------------
	.section	.nv.info._ZN18transformer_engine8kv_cache26convert_bshd_to_thd_kernelI13__nv_fp8_e4m3EEvPT_S4_Piiiii,"",@"SHT_CUDA_INFO"
	.sectionflags	@""
	.align	4


	//----- nvinfo : EIATTR_CUDA_API_VERSION
	.align		4
        /*0000*/ 	.byte	0x04, 0x37
        /*0002*/ 	.short	(.L_145 - .L_144)
.L_144:
        /*0004*/ 	.word	0x00000082


	//----- nvinfo : EIATTR_KPARAM_INFO
	.align		4
.L_145:
        /*0008*/ 	.byte	0x04, 0x17
        /*000a*/ 	.short	(.L_147 - .L_146)
.L_146:
        /*000c*/ 	.word	0x00000000
        /*0010*/ 	.short	0x0006
        /*0012*/ 	.short	0x0024
        /*0014*/ 	.byte	0x00, 0xf0, 0x11, 0x00


	//----- nvinfo : EIATTR_KPARAM_INFO
	.align		4
.L_147:
        /*0018*/ 	.byte	0x04, 0x17
        /*001a*/ 	.short	(.L_149 - .L_148)
.L_148:
        /*001c*/ 	.word	0x00000000
        /*0020*/ 	.short	0x0005
        /*0022*/ 	.short	0x0020
        /*0024*/ 	.byte	0x00, 0xf0, 0x11, 0x00


	//----- nvinfo : EIATTR_KPARAM_INFO
	.align		4
.L_149:
        /*0028*/ 	.byte	0x04, 0x17
        /*002a*/ 	.short	(.L_151 - .L_150)
.L_150:
        /*002c*/ 	.word	0x00000000
        /*0030*/ 	.short	0x0004
        /*0032*/ 	.short	0x001c
        /*0034*/ 	.byte	0x00, 0xf0, 0x11, 0x00


	//----- nvinfo : EIATTR_KPARAM_INFO
	.align		4
.L_151:
        /*0038*/ 	.byte	0x04, 0x17
        /*003a*/ 	.short	(.L_153 - .L_152)
.L_152:
        /*003c*/ 	.word	0x00000000
        /*0040*/ 	.short	0x0003
        /*0042*/ 	.short	0x0018
        /*0044*/ 	.byte	0x00, 0xf0, 0x11, 0x00


	//----- nvinfo : EIATTR_KPARAM_INFO
	.align		4
.L_153:
        /*0048*/ 	.byte	0x04, 0x17
        /*004a*/ 	.short	(.L_155 - .L_154)
.L_154:
        /*004c*/ 	.word	0x00000000
        /*0050*/ 	.short	0x0002
        /*0052*/ 	.short	0x0010
        /*0054*/ 	.byte	0x00, 0xf0, 0x21, 0x00


	//----- nvinfo : EIATTR_KPARAM_INFO
	.align		4
.L_155:
        /*0058*/ 	.byte	0x04, 0x17
        /*005a*/ 	.short	(.L_157 - .L_156)
.L_156:
        /*005c*/ 	.word	0x00000000
        /*0060*/ 	.short	0x0001
        /*0062*/ 	.short	0x0008
        /*0064*/ 	.byte	0x00, 0xf0, 0x21, 0x00


	//----- nvinfo : EIATTR_KPARAM_INFO
	.align		4
.L_157:
        /*0068*/ 	.byte	0x04, 0x17
        /*006a*/ 	.short	(.L_159 - .L_158)
.L_158:
        /*006c*/ 	.word	0x00000000
        /*0070*/ 	.short	0x0000
        /*0072*/ 	.short	0x0000
        /*0074*/ 	.byte	0x00, 0xf0, 0x21, 0x00


	//----- nvinfo : EIATTR_SPARSE_MMA_MASK
	.align		4
.L_159:
        /*0078*/ 	.byte	0x03, 0x50
        /*007a*/ 	.short	0x0000


	//----- nvinfo : EIATTR_MAXREG_COUNT
	.align		4
        /*007c*/ 	.byte	0x03, 0x1b
        /*007e*/ 	.short	0x00ff


	//----- nvinfo : EIATTR_MERCURY_ISA_VERSION
	.align		4
        /*0080*/ 	.byte	0x03, 0x5f
        /*0082*/ 	.short	0x0101


	//----- nvinfo : EIATTR_EXIT_INSTR_OFFSETS
	.align		4
        /*0084*/ 	.byte	0x04, 0x1c
        /*0086*/ 	.short	(.L_161 - .L_160)


	//   ....[0]....
.L_160:
        /*0088*/ 	.word	0x00000040


	//   ....[1]....
        /*008c*/ 	.word	0x000002d0


	//----- nvinfo : EIATTR_CRS_STACK_SIZE
	.align		4
.L_161:
        /*0090*/ 	.byte	0x04, 0x1e
        /*0092*/ 	.short	(.L_163 - .L_162)
.L_162:
        /*0094*/ 	.word	0x00000000


	//----- nvinfo : EIATTR_CBANK_PARAM_SIZE
	.align		4
.L_163:
        /*0098*/ 	.byte	0x03, 0x19
        /*009a*/ 	.short	0x0028


	//----- nvinfo : EIATTR_PARAM_CBANK
	.align		4
        /*009c*/ 	.byte	0x04, 0x0a
        /*009e*/ 	.short	(.L_165 - .L_164)
	.align		4
.L_164:
        /*00a0*/ 	.word	index@(.nv.constant0._ZN18transformer_engine8kv_cache26convert_bshd_to_thd_kernelI13__nv_fp8_e4m3EEvPT_S4_Piiiii)
        /*00a4*/ 	.short	0x0210
        /*00a6*/ 	.short	0x0028


	//----- nvinfo : EIATTR_SW_WAR
	.align		4
.L_165:
        /*00a8*/ 	.byte	0x04, 0x36
        /*00aa*/ 	.short	(.L_167 - .L_166)
.L_166:
        /*00ac*/ 	.word	0x00000008
.L_167:


//--------------------- .nv.info._ZN18transformer_engine8kv_cache26convert_bshd_to_thd_kernelI13__nv_bfloat16EEvPT_S4_Piiiii --------------------------
	.section	.nv.info._ZN18transformer_engine8kv_cache26convert_bshd_to_thd_kernelI13__nv_bfloat16EEvPT_S4_Piiiii,"",@"SHT_CUDA_INFO"
	.sectionflags	@""
	.align	4


	//----- nvinfo : EIATTR_CUDA_API_VERSION
	.align		4
        /*0000*/ 	.byte	0x04, 0x37
        /*0002*/ 	.short	(.L_169 - .L_168)
.L_168:
        /*0004*/ 	.word	0x00000082


	//----- nvinfo : EIATTR_KPARAM_INFO
	.align		4
.L_169:
        /*0008*/ 	.byte	0x04, 0x17
        /*000a*/ 	.short	(.L_171 - .L_170)
.L_170:
        /*000c*/ 	.word	0x00000000
        /*0010*/ 	.short	0x0006
        /*0012*/ 	.short	0x0024
        /*0014*/ 	.byte	0x00, 0xf0, 0x11, 0x00


	//----- nvinfo : EIATTR_KPARAM_INFO
	.align		4
.L_171:
        /*0018*/ 	.byte	0x04, 0x17
        /*001a*/ 	.short	(.L_173 - .L_172)
.L_172:
        /*001c*/ 	.word	0x00000000
        /*0020*/ 	.short	0x0005
        /*0022*/ 	.short	0x0020
        /*0024*/ 	.byte	0x00, 0xf0, 0x11, 0x00


	//----- nvinfo : EIATTR_KPARAM_INFO
	.align		4
.L_173:
        /*0028*/ 	.byte	0x04, 0x17
        /*002a*/ 	.short	(.L_175 - .L_174)
.L_174:
        /*002c*/ 	.word	0x00000000
        /*0030*/ 	.short	0x0004
        /*0032*/ 	.short	0x001c
        /*0034*/ 	.byte	0x00, 0xf0, 0x11, 0x00


	//----- nvinfo : EIATTR_KPARAM_INFO
	.align		4
.L_175:
        /*0038*/ 	.byte	0x04, 0x17
        /*003a*/ 	.short	(.L_177 - .L_176)
.L_176:
        /*003c*/ 	.word	0x00000000
        /*0040*/ 	.short	0x0003
        /*0042*/ 	.short	0x0018
        /*0044*/ 	.byte	0x00, 0xf0, 0x11, 0x00


	//----- nvinfo : EIATTR_KPARAM_INFO
	.align		4
.L_177:
        /*0048*/ 	.byte	0x04, 0x17
        /*004a*/ 	.short	(.L_179 - .L_178)
.L_178:
        /*004c*/ 	.word	0x00000000
        /*0050*/ 	.short	0x0002
        /*0052*/ 	.short	0x0010
        /*0054*/ 	.byte	0x00, 0xf0, 0x21, 0x00


	//----- nvinfo : EIATTR_KPARAM_INFO
	.align		4
.L_179:
        /*0058*/ 	.byte	0x04, 0x17
        /*005a*/ 	.short	(.L_181 - .L_180)
.L_180:
        /*005c*/ 	.word	0x00000000
        /*0060*/ 	.short	0x0001
        /*0062*/ 	.short	0x0008
        /*0064*/ 	.byte	0x00, 0xf0, 0x21, 0x00


	//----- nvinfo : EIATTR_KPARAM_INFO
	.align		4
.L_181:
        /*0068*/ 	.byte	0x04, 0x17
        /*006a*/ 	.short	(.L_183 - .L_182)
.L_182:
        /*006c*/ 	.word	0x00000000
        /*0070*/ 	.short	0x0000
        /*0072*/ 	.short	0x0000
        /*0074*/ 	.byte	0x00, 0xf0, 0x21, 0x00


	//----- nvinfo : EIATTR_SPARSE_MMA_MASK
	.align		4
.L_183:
        /*0078*/ 	.byte	0x03, 0x50
        /*007a*/ 	.short	0x0000


	//----- nvinfo : EIATTR_MAXREG_COUNT
	.align		4
        /*007c*/ 	.byte	0x03, 0x1b
        /*007e*/ 	.short	0x00ff


	//----- nvinfo : EIATTR_MERCURY_ISA_VERSION
	.align		4
        /*0080*/ 	.byte	0x03, 0x5f
        /*0082*/ 	.short	0x0101


	//----- nvinfo : EIATTR_EXIT_INSTR_OFFSETS
	.align		4
        /*0084*/ 	.byte	0x04, 0x1c
        /*0086*/ 	.short	(.L_185 - .L_184)


	//   ....[0]....
.L_184:
        /*0088*/ 	.word	0x00000040


	//   ....[1]....
        /*008c*/ 	.word	0x00000310


	//----- nvinfo : EIATTR_CRS_STACK_SIZE
	.align		4
.L_185:
        /*0090*/ 	.byte	0x04, 0x1e
        /*0092*/ 	.short	(.L_187 - .L_186)
.L_186:
        /*0094*/ 	.word	0x00000000


	//----- nvinfo : EIATTR_CBANK_PARAM_SIZE
	.align		4
.L_187:
        /*0098*/ 	.byte	0x03, 0x19
        /*009a*/ 	.short	0x0028


	//----- nvinfo : EIATTR_PARAM_CBANK
	.align		4
        /*009c*/ 	.byte	0x04, 0x0a
        /*009e*/ 	.short	(.L_189 - .L_188)
	.align		4
.L_188:
        /*00a0*/ 	.word	index@(.nv.constant0._ZN18transformer_engine8kv_cache26convert_bshd_to_thd_kernelI13__nv_bfloat16EEvPT_S4_Piiiii)
        /*00a4*/ 	.short	0x0210
        /*00a6*/ 	.short	0x0028


	//----- nvinfo : EIATTR_SW_WAR
	.align		4
.L_189:
        /*00a8*/ 	.byte	0x04, 0x36
        /*00aa*/ 	.short	(.L_191 - .L_190)
.L_190:
        /*00ac*/ 	.word	0x00000008
.L_191:


//--------------------- .nv.info._ZN18transformer_engine8kv_cache26convert_bshd_to_thd_kernelI6__halfEEvPT_S4_Piiiii --------------------------
	.section	.nv.info._ZN18transformer_engine8kv_cache26convert_bshd_to_thd_kernelI6__halfEEvPT_S4_Piiiii,"",@"SHT_CUDA_INFO"
	.sectionflags	@""
	.align	4


	//----- nvinfo : EIATTR_CUDA_API_VERSION
	.align		4
        /*0000*/ 	.byte	0x04, 0x37
        /*0002*/ 	.short	(.L_193 - .L_192)
.L_192:
        /*0004*/ 	.word	0x00000082


	//----- nvinfo : EIATTR_KPARAM_INFO
	.align		4
.L_193:
        /*0008*/ 	.byte	0x04, 0x17
        /*000a*/ 	.short	(.L_195 - .L_194)
.L_194:
        /*000c*/ 	.word	0x00000000
        /*0010*/ 	.short	0x0006
        /*0012*/ 	.short	0x0024
        /*0014*/ 	.byte	0x00, 0xf0, 0x11, 0x00


	//----- nvinfo : EIATTR_KPARAM_INFO
	.align		4
.L_195:
        /*0018*/ 	.byte	0x04, 0x17
        /*001a*/ 	.short	(.L_197 - .L_196)
.L_196:
        /*001c*/ 	.word	0x00000000
        /*0020*/ 	.short	0x0005
        /*0022*/ 	.short	0x0020
        /*0024*/ 	.byte	0x00, 0xf0, 0x11, 0x00


	//----- nvinfo : EIATTR_KPARAM_INFO
	.align		4
.L_197:
        /*0028*/ 	.byte	0x04, 0x17
        /*002a*/ 	.short	(.L_199 - .L_198)
.L_198:
        /*002c*/ 	.word	0x00000000
        /*0030*/ 	.short	0x0004
        /*0032*/ 	.short	0x001c
        /*0034*/ 	.byte	0x00, 0xf0, 0x11, 0x00


	//----- nvinfo : EIATTR_KPARAM_INFO
	.align		4
.L_199:
        /*0038*/ 	.byte	0x04, 0x17
        /*003a*/ 	.short	(.L_201 - .L_200)
.L_200:
        /*003c*/ 	.word	0x00000000
        /*0040*/ 	.short	0x0003
        /*0042*/ 	.short	0x0018
        /*0044*/ 	.byte	0x00, 0xf0, 0x11, 0x00


	//----- nvinfo : EIATTR_KPARAM_INFO
	.align		4
.L_201:
        /*0048*/ 	.byte	0x04, 0x17
        /*004a*/ 	.short	(.L_203 - .L_202)
.L_202:
        /*004c*/ 	.word	0x00000000
        /*0050*/ 	.short	0x0002
        /*0052*/ 	.short	0x0010
        /*0054*/ 	.byte	0x00, 0xf0, 0x21, 0x00


	//----- nvinfo : EIATTR_KPARAM_INFO
	.align		4
.L_203:
        /*0058*/ 	.byte	0x04, 0x17
        /*005a*/ 	.short	(.L_205 - .L_204)
.L_204:
        /*005c*/ 	.word	0x00000000
        /*0060*/ 	.short	0x0001
        /*0062*/ 	.short	0x0008
        /*0064*/ 	.byte	0x00, 0xf0, 0x21, 0x00


	//----- nvinfo : EIATTR_KPARAM_INFO
	.align		4
.L_205:
        /*0068*/ 	.byte	0x04, 0x17
        /*006a*/ 	.short	(.L_207 - .L_206)
.L_206:
        /*006c*/ 	.word	0x00000000
        /*0070*/ 	.short	0x0000
        /*0072*/ 	.short	0x0000
        /*0074*/ 	.byte	0x00, 0xf0, 0x21, 0x00


	//----- nvinfo : EIATTR_SPARSE_MMA_MASK
	.align		4
.L_207:
        /*0078*/ 	.byte	0x03, 0x50
        /*007a*/ 	.short	0x0000


	//----- nvinfo : EIATTR_MAXREG_COUNT
	.align		4
        /*007c*/ 	.byte	0x03, 0x1b
        /*007e*/ 	.short	0x00ff


	//----- nvinfo : EIATTR_MERCURY_ISA_VERSION
	.align		4
        /*0080*/ 	.byte	0x03, 0x5f
        /*0082*/ 	.short	0x0101


	//----- nvinfo : EIATTR_EXIT_INSTR_OFFSETS
	.align		4
        /*0084*/ 	.byte	0x04, 0x1c
        /*0086*/ 	.short	(.L_209 - .L_208)


	//   ....[0]....
.L_208:
        /*0088*/ 	.word	0x00000040


	//   ....[1]....
        /*008c*/ 	.word	0x00000310


	//----- nvinfo : EIATTR_CRS_STACK_SIZE
	.align		4
.L_209:
        /*0090*/ 	.byte	0x04, 0x1e
        /*0092*/ 	.short	(.L_211 - .L_210)
.L_210:
        /*0094*/ 	.word	0x00000000


	//----- nvinfo : EIATTR_CBANK_PARAM_SIZE
	.align		4
.L_211:
        /*0098*/ 	.byte	0x03, 0x19
        /*009a*/ 	.short	0x0028


	//----- nvinfo : EIATTR_PARAM_CBANK
	.align		4
        /*009c*/ 	.byte	0x04, 0x0a
        /*009e*/ 	.short	(.L_213 - .L_212)
	.align		4
.L_212:
        /*00a0*/ 	.word	index@(.nv.constant0._ZN18transformer_engine8kv_cache26convert_bshd_to_thd_kernelI6__halfEEvPT_S4_Piiiii)
        /*00a4*/ 	.short	0x0210
        /*00a6*/ 	.short	0x0028


	//----- nvinfo : EIATTR_SW_WAR
	.align		4
.L_213:
        /*00a8*/ 	.byte	0x04, 0x36
        /*00aa*/ 	.short	(.L_215 - .L_214)
.L_214:
        /*00ac*/ 	.word	0x00000008
.L_215:


//--------------------- .nv.info._ZN18transformer_engine8kv_cache26convert_bshd_to_thd_kernelIfEEvPT_S3_Piiiii --------------------------
	.section	.nv.info._ZN18transformer_engine8kv_cache26convert_bshd_to_thd_kernelIfEEvPT_S3_Piiiii,"",@"SHT_CUDA_INFO"
	.sectionflags	@""
	.align	4


	//----- nvinfo : EIATTR_CUDA_API_VERSION
	.align		4
        /*0000*/ 	.byte	0x04, 0x37
        /*0002*/ 	.short	(.L_217 - .L_216)
.L_216:
        /*0004*/ 	.word	0x00000082


	//----- nvinfo : EIATTR_KPARAM_INFO
	.align		4
.L_217:
        /*0008*/ 	.byte	0x04, 0x17
        /*000a*/ 	.short	(.L_219 - .L_218)
.L_218:
        /*000c*/ 	.word	0x00000000
        /*0010*/ 	.short	0x0006
        /*0012*/ 	.short	0x0024
        /*0014*/ 	.byte	0x00, 0xf0, 0x11, 0x00


	//----- nvinfo : EIATTR_KPARAM_INFO
	.align		4
.L_219:
        /*0018*/ 	.byte	0x04, 0x17
        /*001a*/ 	.short	(.L_221 - .L_220)
.L_220:
        /*001c*/ 	.word	0x00000000
        /*0020*/ 	.short	0x0005
        /*0022*/ 	.short	0x0020
        /*0024*/ 	.byte	0x00, 0xf0, 0x11, 0x00


	//----- nvinfo : EIATTR_KPARAM_INFO
	.align		4
.L_221:
        /*0028*/ 	.byte	0x04, 0x17
        /*002a*/ 	.short	(.L_223 - .L_222)
.L_222:
        /*002c*/ 	.word	0x00000000
        /*0030*/ 	.short	0x0004
        /*0032*/ 	.short	0x001c
        /*0034*/ 	.byte	0x00, 0xf0, 0x11, 0x00


	//----- nvinfo : EIATTR_KPARAM_INFO
	.align		4
.L_223:
        /*0038*/ 	.byte	0x04, 0x17
        /*003a*/ 	.short	(.L_225 - .L_224)
.L_224:
        /*003c*/ 	.word	0x00000000
        /*0040*/ 	.short	0x0003
        /*0042*/ 	.short	0x0018
        /*0044*/ 	.byte	0x00, 0xf0, 0x11, 0x00


	//----- nvinfo : EIATTR_KPARAM_INFO
	.align		4
.L_225:
        /*0048*/ 	.byte	0x04, 0x17
        /*004a*/ 	.short	(.L_227 - .L_226)
.L_226:
        /*004c*/ 	.word	0x00000000
        /*0050*/ 	.short	0x0002
        /*0052*/ 	.short	0x0010
        /*0054*/ 	.byte	0x00, 0xf0, 0x21, 0x00


	//----- nvinfo : EIATTR_KPARAM_INFO
	.align		4
.L_227:
        /*0058*/ 	.byte	0x04, 0x17
        /*005a*/ 	.short	(.L_229 - .L_228)
.L_228:
        /*005c*/ 	.word	0x00000000
        /*0060*/ 	.short	0x0001
        /*0062*/ 	.short	0x0008
        /*0064*/ 	.byte	0x00, 0xf0, 0x21, 0x00


	//----- nvinfo : EIATTR_KPARAM_INFO
	.align		4
.L_229:
        /*0068*/ 	.byte	0x04, 0x17
        /*006a*/ 	.short	(.L_231 - .L_230)
.L_230:
        /*006c*/ 	.word	0x00000000
        /*0070*/ 	.short	0x0000
        /*0072*/ 	.short	0x0000
        /*0074*/ 	.byte	0x00, 0xf0, 0x21, 0x00


	//----- nvinfo : EIATTR_SPARSE_MMA_MASK
	.align		4
.L_231:
        /*0078*/ 	.byte	0x03, 0x50
        /*007a*/ 	.short	0x0000


	//----- nvinfo : EIATTR_MAXREG_COUNT
	.align		4
        /*007c*/ 	.byte	0x03, 0x1b
        /*007e*/ 	.short	0x00ff


	//----- nvinfo : EIATTR_MERCURY_ISA_VERSION
	.align		4
        /*0080*/ 	.byte	0x03, 0x5f
        /*0082*/ 	.short	0x0101


	//----- nvinfo : EIATTR_EXIT_INSTR_OFFSETS
	.align		4
        /*0084*/ 	.byte	0x04, 0x1c
        /*0086*/ 	.short	(.L_233 - .L_232)


	//   ....[0]....
.L_232:
        /*0088*/ 	.word	0x00000040


	//   ....[1]....
        /*008c*/ 	.word	0x00000310


	//----- nvinfo : EIATTR_CRS_STACK_SIZE
	.align		4
.L_233:
        /*0090*/ 	.byte	0x04, 0x1e
        /*0092*/ 	.short	(.L_235 - .L_234)
.L_234:
        /*0094*/ 	.word	0x00000000


	//----- nvinfo : EIATTR_CBANK_PARAM_SIZE
	.align		4
.L_235:
        /*0098*/ 	.byte	0x03, 0x19
        /*009a*/ 	.short	0x0028


	//----- nvinfo : EIATTR_PARAM_CBANK
	.align		4
        /*009c*/ 	.byte	0x04, 0x0a
        /*009e*/ 	.short	(.L_237 - .L_236)
	.align		4
.L_236:
        /*00a0*/ 	.word	index@(.nv.constant0._ZN18transformer_engine8kv_cache26convert_bshd_to_thd_kernelIfEEvPT_S3_Piiiii)
        /*00a4*/ 	.short	0x0210
        /*00a6*/ 	.short	0x0028


	//----- nvinfo : EIATTR_SW_WAR
	.align		4
.L_237:
        /*00a8*/ 	.byte	0x04, 0x36
        /*00aa*/ 	.short	(.L_239 - .L_238)
.L_238:
        /*00ac*/ 	.word	0x00000008
.L_239:


//--------------------- .nv.info._ZN18transformer_engine8kv_cache26convert_thd_to_bshd_kernelI13__nv_fp8_e5m2EEvPT_S4_Piiiii --------------------------
	.section	.nv.info._ZN18transformer_engine8kv_cache26convert_thd_to_bshd_kernelI13__nv_fp8_e5m2EEvPT_S4_Piiiii,"",@"SHT_CUDA_INFO"
	.sectionflags	@""
	.align	4


	//----- nvinfo : EIATTR_CUDA_API_VERSION
	.align		4
        /*0000*/ 	.byte	0x04, 0x37
        /*0002*/ 	.short	(.L_241 - .L_240)
.L_240:
        /*0004*/ 	.word	0x00000082


	//----- nvinfo : EIATTR_KPARAM_INFO
	.align		4
.L_241:
        /*0008*/ 	.byte	0x04, 0x17
        /*000a*/ 	.short	(.L_243 - .L_242)
.L_242:
        /*000c*/ 	.word	0x00000000
        /*0010*/ 	.short	0x0006
        /*0012*/ 	.short	0x0024
        /*0014*/ 	.byte	0x00, 0xf0, 0x11, 0x00


	//----- nvinfo : EIATTR_KPARAM_INFO
	.align		4
.L_243:
        /*0018*/ 	.byte	0x04, 0x17
        /*001a*/ 	.short	(.L_245 - .L_244)
.L_244:
        /*001c*/ 	.word	0x00000000
        /*0020*/ 	.short	0x0005
        /*0022*/ 	.short	0x0020
        /*0024*/ 	.byte	0x00, 0xf0, 0x11, 0x00


	//----- nvinfo : EIATTR_KPARAM_INFO
	.align		4
.L_245:
        /*0028*/ 	.byte	0x04, 0x17
        /*002a*/ 	.short	(.L_247 - .L_246)
.L_246:
        /*002c*/ 	.word	0x00000000
        /*0030*/ 	.short	0x0004
        /*0032*/ 	.short	0x001c
        /*0034*/ 	.byte	0x00, 0xf0, 0x11, 0x00


	//----- nvinfo : EIATTR_KPARAM_INFO
	.align		4
.L_247:
        /*0038*/ 	.byte	0x04, 0x17
        /*003a*/ 	.short	(.L_249 - .L_248)
.L_248:
        /*003c*/ 	.word	0x00000000
        /*0040*/ 	.short	0x0003
        /*0042*/ 	.short	0x0018
        /*0044*/ 	.byte	0x00, 0xf0, 0x11, 0x00


	//----- nvinfo : EIATTR_KPARAM_INFO
	.align		4
.L_249:
        /*0048*/ 	.byte	0x04, 0x17
        /*004a*/ 	.short	(.L_251 - .L_250)
.L_250:
        /*004c*/ 	.word	0x00000000
        /*0050*/ 	.short	0x0002
        /*0052*/ 	.short	0x0010
        /*0054*/ 	.byte	0x00, 0xf0, 0x21, 0x00


	//----- nvinfo : EIATTR_KPARAM_INFO
	.align		4
.L_251:
        /*0058*/ 	.byte	0x04, 0x17
        /*005a*/ 	.short	(.L_253 - .L_252)
.L_252:
        /*005c*/ 	.word	0x00000000
        /*0060*/ 	.short	0x0001
        /*0062*/ 	.short	0x0008
        /*0064*/ 	.byte	0x00, 0xf0, 0x21, 0x00


	//----- nvinfo : EIATTR_KPARAM_INFO
	.align		4
.L_253:
        /*0068*/ 	.byte	0x04, 0x17
        /*006a*/ 	.short	(.L_255 - .L_254)
.L_254:
        /*006c*/ 	.word	0x00000000
        /*0070*/ 	.short	0x0000
        /*0072*/ 	.short	0x0000
        /*0074*/ 	.byte	0x00, 0xf0, 0x21, 0x00


	//----- nvinfo : EIATTR_SPARSE_MMA_MASK
	.align		4
.L_255:
        /*0078*/ 	.byte	0x03, 0x50
        /*007a*/ 	.short	0x0000


	//----- nvinfo : EIATTR_MAXREG_COUNT
	.align		4
        /*007c*/ 	.byte	0x03, 0x1b
        /*007e*/ 	.short	0x00ff


	//----- nvinfo : EIATTR_MERCURY_ISA_VERSION
	.align		4
        /*0080*/ 	.byte	0x03, 0x5f
        /*0082*/ 	.short	0x0101


	//----- nvinfo : EIATTR_EXIT_INSTR_OFFSETS
	.align		4
        /*0084*/ 	.byte	0x04, 0x1c
        /*0086*/ 	.short	(.L_257 - .L_256)


	//   ....[0]....
.L_256:
        /*0088*/ 	.word	0x00000040


	//   ....[1]....
        /*008c*/ 	.word	0x000002d0


	//----- nvinfo : EIATTR_CRS_STACK_SIZE
	.align		4
.L_257:
        /*0090*/ 	.byte	0x04, 0x1e
        /*0092*/ 	.short	(.L_259 - .L_258)
.L_258:
        /*0094*/ 	.word	0x00000000


	//----- nvinfo : EIATTR_CBANK_PARAM_SIZE
	.align		4
.L_259:
        /*0098*/ 	.byte	0x03, 0x19
        /*009a*/ 	.short	0x0028


	//----- nvinfo : EIATTR_PARAM_CBANK
	.align		4
        /*009c*/ 	.byte	0x04, 0x0a
        /*009e*/ 	.short	(.L_261 - .L_260)
	.align		4
.L_260:
        /*00a0*/ 	.word	index@(.nv.constant0._ZN18transformer_engine8kv_cache26convert_thd_to_bshd_kernelI13__nv_fp8_e5m2EEvPT_S4_Piiiii)
        /*00a4*/ 	.short	0x0210
        /*00a6*/ 	.short	0x0028


	//----- nvinfo : EIATTR_SW_WAR
	.align		4
.L_261:
        /*00a8*/ 	.byte	0x04, 0x36
        /*00aa*/ 	.short	(.L_263 - .L_262)
.L_262:
        /*00ac*/ 	.word	0x00000008
.L_263:


//--------------------- .nv.info._ZN18transformer_engine8kv_cache26convert_thd_to_bshd_kernelI13__nv_fp8_e4m3EEvPT_S4_Piiiii --------------------------
	.section	.nv.info._ZN18transformer_engine8kv_cache26convert_thd_to_bshd_kernelI13__nv_fp8_e4m3EEvPT_S4_Piiiii,"",@"SHT_CUDA_INFO"
	.sectionflags	@""
	.align	4


	//----- nvinfo : EIATTR_CUDA_API_VERSION
	.align		4
        /*0000*/ 	.byte	0x04, 0x37
        /*0002*/ 	.short	(.L_265 - .L_264)
.L_264:
        /*0004*/ 	.word	0x00000082


	//----- nvinfo : EIATTR_KPARAM_INFO
	.align		4
.L_265:
        /*0008*/ 	.byte	0x04, 0x17
        /*000a*/ 	.short	(.L_267 - .L_266)
.L_266:
        /*000c*/ 	.word	0x00000000
        /*0010*/ 	.short	0x0006
        /*0012*/ 	.short	0x0024
        /*0014*/ 	.byte	0x00, 0xf0, 0x11, 0x00


	//----- nvinfo : EIATTR_KPARAM_INFO
	.align		4
.L_267:
        /*0018*/ 	.byte	0x04, 0x17
        /*001a*/ 	.short	(.L_269 - .L_268)
.L_268:
        /*001c*/ 	.word	0x00000000
        /*0020*/ 	.short	0x0005
        /*0022*/ 	.short	0x0020
        /*0024*/ 	.byte	0x00, 0xf0, 0x11, 0x00


	//----- nvinfo : EIATTR_KPARAM_INFO
	.align		4
.L_269:
        /*0028*/ 	.byte	0x04, 0x17
        /*002a*/ 	.short	(.L_271 - .L_270)
.L_270:
        /*002c*/ 	.word	0x00000000
        /*0030*/ 	.short	0x0004
        /*0032*/ 	.short	0x001c
        /*0034*/ 	.byte	0x00, 0xf0, 0x11, 0x00


	//----- nvinfo : EIATTR_KPARAM_INFO
	.align		4
.L_271:
        /*0038*/ 	.byte	0x04, 0x17
        /*003a*/ 	.short	(.L_273 - .L_272)
.L_272:
        /*003c*/ 	.word	0x00000000
        /*0040*/ 	.short	0x0003
        /*0042*/ 	.short	0x0018
        /*0044*/ 	.byte	0x00, 0xf0, 0x11, 0x00


	//----- nvinfo : EIATTR_KPARAM_INFO
	.align		4
.L_273:
        /*0048*/ 	.byte	0x04, 0x17
        /*004a*/ 	.short	(.L_275 - .L_274)
.L_274:
        /*004c*/ 	.word	0x00000000
        /*0050*/ 	.short	0x0002
        /*0052*/ 	.short	0x0010
        /*0054*/ 	.byte	0x00, 0xf0, 0x21, 0x00


	//----- nvinfo : EIATTR_KPARAM_INFO
	.align		4
.L_275:
        /*0058*/ 	.byte	0x04, 0x17
        /*005a*/ 	.short	(.L_277 - .L_276)
.L_276:
        /*005c*/ 	.word	0x00000000
        /*0060*/ 	.short	0x0001
        /*0062*/ 	.short	0x0008
        /*0064*/ 	.byte	0x00, 0xf0, 0x21, 0x00


	//----- nvinfo : EIATTR_KPARAM_INFO
	.align		4
.L_277:
        /*0068*/ 	.byte	0x04, 0x17
        /*006a*/ 	.short	(.L_279 - .L_278)
.L_278:
        /*006c*/ 	.word	0x00000000
        /*0070*/ 	.short	0x0000
        /*0072*/ 	.short	0x0000
        /*0074*/ 	.byte	0x00, 0xf0, 0x21, 0x00


	//----- nvinfo : EIATTR_SPARSE_MMA_MASK
	.align		4
.L_279:
        /*0078*/ 	.byte	0x03, 0x50
        /*007a*/ 	.short	0x0000


	//----- nvinfo : EIATTR_MAXREG_COUNT
	.align		4
        /*007c*/ 	.byte	0x03, 0x1b
        /*007e*/ 	.short	0x00ff


	//----- nvinfo : EIATTR_MERCURY_ISA_VERSION
	.align		4
        /*0080*/ 	.byte	0x03, 0x5f
        /*0082*/ 	.short	0x0101


	//----- nvinfo : EIATTR_EXIT_INSTR_OFFSETS
	.align		4
        /*0084*/ 	.byte	0x04, 0x1c
        /*0086*/ 	.short	(.L_281 - .L_280)


	//   ....[0]....
.L_280:
        /*0088*/ 	.word	0x00000040


	//   ....[1]....
        /*008c*/ 	.word	0x000002d0


	//----- nvinfo : EIATTR_CRS_STACK_SIZE
	.align		4
.L_281:
        /*0090*/ 	.byte	0x04, 0x1e
        /*0092*/ 	.short	(.L_283 - .L_282)
.L_282:
        /*0094*/ 	.word	0x00000000


	//----- nvinfo : EIATTR_CBANK_PARAM_SIZE
	.align		4
.L_283:
        /*0098*/ 	.byte	0x03, 0x19
        /*009a*/ 	.short	0x0028


	//----- nvinfo : EIATTR_PARAM_CBANK
	.align		4
        /*009c*/ 	.byte	0x04, 0x0a
        /*009e*/ 	.short	(.L_285 - .L_284)
	.align		4
.L_284:
        /*00a0*/ 	.word	index@(.nv.constant0._ZN18transformer_engine8kv_cache26convert_thd_to_bshd_kernelI13__nv_fp8_e4m3EEvPT_S4_Piiiii)
        /*00a4*/ 	.short	0x0210
        /*00a6*/ 	.short	0x0028


	//----- nvinfo : EIATTR_SW_WAR
	.align		4
.L_285:
        /*00a8*/ 	.byte	0x04, 0x36
        /*00aa*/ 	.short	(.L_287 - .L_286)
.L_286:
        /*00ac*/ 	.word	0x00000008
.L_287:


//--------------------- .nv.info._ZN18transformer_engine8kv_cache26convert_thd_to_bshd_kernelI13__nv_bfloat16EEvPT_S4_Piiiii --------------------------
	.section	.nv.info._ZN18transformer_engine8kv_cache26convert_thd_to_bshd_kernelI13__nv_bfloat16EEvPT_S4_Piiiii,"",@"SHT_CUDA_INFO"
	.sectionflags	@""
	.align	4


	//----- nvinfo : EIATTR_CUDA_API_VERSION
	.align		4
        /*0000*/ 	.byte	0x04, 0x37
        /*0002*/ 	.short	(.L_289 - .L_288)
.L_288:
        /*0004*/ 	.word	0x00000082


	//----- nvinfo : EIATTR_KPARAM_INFO
	.align		4
.L_289:
        /*0008*/ 	.byte	0x04, 0x17
        /*000a*/ 	.short	(.L_291 - .L_290)
.L_290:
        /*000c*/ 	.word	0x00000000
        /*0010*/ 	.short	0x0006
        /*0012*/ 	.short	0x0024
        /*0014*/ 	.byte	0x00, 0xf0, 0x11, 0x00


	//----- nvinfo : EIATTR_KPARAM_INFO
	.align		4
.L_291:
        /*0018*/ 	.byte	0x04, 0x17
        /*001a*/ 	.short	(.L_293 - .L_292)
.L_292:
        /*001c*/ 	.word	0x00000000
        /*0020*/ 	.short	0x0005
        /*0022*/ 	.short	0x0020
        /*0024*/ 	.byte	0x00, 0xf0, 0x11, 0x00


	//----- nvinfo : EIATTR_KPARAM_INFO
	.align		4
.L_293:
        /*0028*/ 	.byte	0x04, 0x17
        /*002a*/ 	.short	(.L_295 - .L_294)
.L_294:
        /*002c*/ 	.word	0x00000000
        /*0030*/ 	.short	0x0004
        /*0032*/ 	.short	0x001c
        /*0034*/ 	.byte	0x00, 0xf0, 0x11, 0x00


	//----- nvinfo : EIATTR_KPARAM_INFO
	.align		4
.L_295:
        /*0038*/ 	.byte	0x04, 0x17
        /*003a*/ 	.short	(.L_297 - .L_296)
.L_296:
        /*003c*/ 	.word	0x00000000
        /*0040*/ 	.short	0x0003
        /*0042*/ 	.short	0x0018
        /*0044*/ 	.byte	0x00, 0xf0, 0x11, 0x00


	//----- nvinfo : EIATTR_KPARAM_INFO
	.align		4
.L_297:
        /*0048*/ 	.byte	0x04, 0x17
        /*004a*/ 	.short	(.L_299 - .L_298)
.L_298:
        /*004c*/ 	.word	0x00000000
        /*0050*/ 	.short	0x0002
        /*0052*/ 	.short	0x0010
        /*0054*/ 	.byte	0x00, 0xf0, 0x21, 0x00


	//----- nvinfo : EIATTR_KPARAM_INFO
	.align		4
.L_299:
        /*0058*/ 	.byte	0x04, 0x17
        /*005a*/ 	.short	(.L_301 - .L_300)
.L_300:
        /*005c*/ 	.word	0x00000000
        /*0060*/ 	.short	0x0001
        /*0062*/ 	.short	0x0008
        /*0064*/ 	.byte	0x00, 0xf0, 0x21, 0x00


	//----- nvinfo : EIATTR_KPARAM_INFO
	.align		4
.L_301:
        /*0068*/ 	.byte	0x04, 0x17
        /*006a*/ 	.short	(.L_303 - .L_302)
.L_302:
        /*006c*/ 	.word	0x00000000
        /*0070*/ 	.short	0x0000
        /*0072*/ 	.short	0x0000
        /*0074*/ 	.byte	0x00, 0xf0, 0x21, 0x00


	//----- nvinfo : EIATTR_SPARSE_MMA_MASK
	.align		4
.L_303:
        /*0078*/ 	.byte	0x03, 0x50
        /*007a*/ 	.short	0x0000


	//----- nvinfo : EIATTR_MAXREG_COUNT
	.align		4
        /*007c*/ 	.byte	0x03, 0x1b
        /*007e*/ 	.short	0x00ff


	//----- nvinfo : EIATTR_MERCURY_ISA_VERSION
	.align		4
        /*0080*/ 	.byte	0x03, 0x5f
        /*0082*/ 	.short	0x0101


	//----- nvinfo : EIATTR_EXIT_INSTR_OFFSETS
	.align		4
        /*0084*/ 	.byte	0x04, 0x1c
        /*0086*/ 	.short	(.L_305 - .L_304)


	//   ....[0]....
.L_304:
        /*0088*/ 	.word	0x00000040


	//   ....[1]....
        /*008c*/ 	.word	0x00000310


	//----- nvinfo : EIATTR_CRS_STACK_SIZE
	.align		4
.L_305:
        /*0090*/ 	.byte	0x04, 0x1e
        /*0092*/ 	.short	(.L_307 - .L_306)
.L_306:
        /*0094*/ 	.word	0x00000000


	//----- nvinfo : EIATTR_CBANK_PARAM_SIZE
	.align		4
.L_307:
        /*0098*/ 	.byte	0x03, 0x19
        /*009a*/ 	.short	0x0028


	//----- nvinfo : EIATTR_PARAM_CBANK
	.align		4
        /*009c*/ 	.byte	0x04, 0x0a
        /*009e*/ 	.short	(.L_309 - .L_308)
	.align		4
.L_308:
        /*00a0*/ 	.word	index@(.nv.constant0._ZN18transformer_engine8kv_cache26convert_thd_to_bshd_kernelI13__nv_bfloat16EEvPT_S4_Piiiii)
        /*00a4*/ 	.short	0x0210
        /*00a6*/ 	.short	0x0028


	//----- nvinfo : EIATTR_SW_WAR
	.align		4
.L_309:
        /*00a8*/ 	.byte	0x04, 0x36
        /*00aa*/ 	.short	(.L_311 - .L_310)
.L_310:
        /*00ac*/ 	.word	0x00000008
.L_311:


//--------------------- .nv.info._ZN18transformer_engine8kv_cache26convert_thd_to_bshd_kernelI6__halfEEvPT_S4_Piiiii --------------------------
	.section	.nv.info._ZN18transformer_engine8kv_cache26convert_thd_to_bshd_kernelI6__halfEEvPT_S4_Piiiii,"",@"SHT_CUDA_INFO"
	.sectionflags	@""
	.align	4


	//----- nvinfo : EIATTR_CUDA_API_VERSION
	.align		4
        /*0000*/ 	.byte	0x04, 0x37
        /*0002*/ 	.short	(.L_313 - .L_312)
.L_312:
        /*0004*/ 	.word	0x00000082


	//----- nvinfo : EIATTR_KPARAM_INFO
	.align		4
.L_313:
        /*0008*/ 	.byte	0x04, 0x17
        /*000a*/ 	.short	(.L_315 - .L_314)
.L_314:
        /*000c*/ 	.word	0x00000000
        /*0010*/ 	.short	0x0006
        /*0012*/ 	.short	0x0024
        /*0014*/ 	.byte	0x00, 0xf0, 0x11, 0x00


	//----- nvinfo : EIATTR_KPARAM_INFO
	.align		4
.L_315:
        /*0018*/ 	.byte	0x04, 0x17
        /*001a*/ 	.short	(.L_317 - .L_316)
.L_316:
        /*001c*/ 	.word	0x00000000
        /*0020*/ 	.short	0x0005
        /*0022*/ 	.short	0x0020
        /*0024*/ 	.byte	0x00, 0xf0, 0x11, 0x00


	//----- nvinfo : EIATTR_KPARAM_INFO
	.align		4
.L_317:
        /*0028*/ 	.byte	0x04, 0x17
        /*002a*/ 	.short	(.L_319 - .L_318)
.L_318:
        /*002c*/ 	.word	0x00000000
        /*0030*/ 	.short	0x0004
        /*0032*/ 	.short	0x001c
        /*0034*/ 	.byte	0x00, 0xf0, 0x11, 0x00


	//----- nvinfo : EIATTR_KPARAM_INFO
	.align		4
.L_319:
        /*0038*/ 	.byte	0x04, 0x17
        /*003a*/ 	.short	(.L_321 - .L_320)
.L_320:
        /*003c*/ 	.word	0x00000000
        /*0040*/ 	.short	0x0003
        /*0042*/ 	.short	0x0018
        /*0044*/ 	.byte	0x00, 0xf0, 0x11, 0x00


	//----- nvinfo : EIATTR_KPARAM_INFO
	.align		4
.L_321:
        /*0048*/ 	.byte	0x04, 0x17
        /*004a*/ 	.short	(.L_323 - .L_322)
.L_322:
        /*004c*/ 	.word	0x00000000
        /*0050*/ 	.short	0x0002
        /*0052*/ 	.short	0x0010
        /*0054*/ 	.byte	0x00, 0xf0, 0x21, 0x00


	//----- nvinfo : EIATTR_KPARAM_INFO
	.align		4
.L_323:
        /*0058*/ 	.byte	0x04, 0x17
        /*005a*/ 	.short	(.L_325 - .L_324)
.L_324:
        /*005c*/ 	.word	0x00000000
        /*0060*/ 	.short	0x0001
        /*0062*/ 	.short	0x0008
        /*0064*/ 	.byte	0x00, 0xf0, 0x21, 0x00


	//----- nvinfo : EIATTR_KPARAM_INFO
	.align		4
.L_325:
        /*0068*/ 	.byte	0x04, 0x17
        /*006a*/ 	.short	(.L_327 - .L_326)
.L_326:
        /*006c*/ 	.word	0x00000000
        /*0070*/ 	.short	0x0000
        /*0072*/ 	.short	0x0000
        /*0074*/ 	.byte	0x00, 0xf0, 0x21, 0x00


	//----- nvinfo : EIATTR_SPARSE_MMA_MASK
	.align		4
.L_327:
        /*0078*/ 	.byte	0x03, 0x50
        /*007a*/ 	.short	0x0000


	//----- nvinfo : EIATTR_MAXREG_COUNT
	.align		4
        /*007c*/ 	.byte	0x03, 0x1b
        /*007e*/ 	.short	0x00ff


	//----- nvinfo : EIATTR_MERCURY_ISA_VERSION
	.align		4
        /*0080*/ 	.byte	0x03, 0x5f
        /*0082*/ 	.short	0x0101


	//----- nvinfo : EIATTR_EXIT_INSTR_OFFSETS
	.align		4
        /*0084*/ 	.byte	0x04, 0x1c
        /*0086*/ 	.short	(.L_329 - .L_328)


	//   ....[0]....
.L_328:
        /*0088*/ 	.word	0x00000040


	//   ....[1]....
        /*008c*/ 	.word	0x00000310


	//----- nvinfo : EIATTR_CRS_STACK_SIZE
	.align		4
.L_329:
        /*0090*/ 	.byte	0x04, 0x1e
        /*0092*/ 	.short	(.L_331 - .L_330)
.L_330:
        /*0094*/ 	.word	0x00000000


	//----- nvinfo : EIATTR_CBANK_PARAM_SIZE
	.align		4
.L_331:
        /*0098*/ 	.byte	0x03, 0x19
        /*009a*/ 	.short	0x0028


	//----- nvinfo : EIATTR_PARAM_CBANK
	.align		4
        /*009c*/ 	.byte	0x04, 0x0a
        /*009e*/ 	.short	(.L_333 - .L_332)
	.align		4
.L_332:
        /*00a0*/ 	.word	index@(.nv.constant0._ZN18transformer_engine8kv_cache26convert_thd_to_bshd_kernelI6__halfEEvPT_S4_Piiiii)
        /*00a4*/ 	.short	0x0210
        /*00a6*/ 	.short	0x0028


	//----- nvinfo : EIATTR_SW_WAR
	.align		4
.L_333:
        /*00a8*/ 	.byte	0x04, 0x36
        /*00aa*/ 	.short	(.L_335 - .L_334)
.L_334:
        /*00ac*/ 	.word	0x00000008
.L_335:


//--------------------- .nv.info._ZN18transformer_engine8kv_cache26convert_thd_to_bshd_kernelIfEEvPT_S3_Piiiii --------------------------
	.section	.nv.info._ZN18transformer_engine8kv_cache26convert_thd_to_bshd_kernelIfEEvPT_S3_Piiiii,"",@"SHT_CUDA_INFO"
	.sectionflags	@""
	.align	4


	//----- nvinfo : EIATTR_CUDA_API_VERSION
	.align		4
        /*0000*/ 	.byte	0x04, 0x37
        /*0002*/ 	.short	(.L_337 - .L_336)
.L_336:
        /*0004*/ 	.word	0x00000082


	//----- nvinfo : EIATTR_KPARAM_INFO
	.align		4
.L_337:
        /*0008*/ 	.byte	0x04, 0x17
        /*000a*/ 	.short	(.L_339 - .L_338)
.L_338:
        /*000c*/ 	.word	0x00000000
        /*0010*/ 	.short	0x0006
        /*0012*/ 	.short	0x0024
        /*0014*/ 	.byte	0x00, 0xf0, 0x11, 0x00


	//----- nvinfo : EIATTR_KPARAM_INFO
	.align		4
.L_339:
        /*0018*/ 	.byte	0x04, 0x17
        /*001a*/ 	.short	(.L_341 - .L_340)
.L_340:
        /*001c*/ 	.word	0x00000000
        /*0020*/ 	.short	0x0005
        /*0022*/ 	.short	0x0020
        /*0024*/ 	.byte	0x00, 0xf0, 0x11, 0x00


	//----- nvinfo : EIATTR_KPARAM_INFO
	.align		4
.L_341:
        /*0028*/ 	.byte	0x04, 0x17
        /*002a*/ 	.short	(.L_343 - .L_342)
.L_342:
        /*002c*/ 	.word	0x00000000
        /*0030*/ 	.short	0x0004
        /*0032*/ 	.short	0x001c
        /*0034*/ 	.byte	0x00, 0xf0, 0x11, 0x00


	//----- nvinfo : EIATTR_KPARAM_INFO
	.align		4
.L_343:
        /*0038*/ 	.byte	0x04, 0x17
        /*003a*/ 	.short	(.L_345 - .L_344)
.L_344:
        /*003c*/ 	.word	0x00000000
        /*0040*/ 	.short	0x0003
        /*0042*/ 	.short	0x0018
        /*0044*/ 	.byte	0x00, 0xf0, 0x11, 0x00


	//----- nvinfo : EIATTR_KPARAM_INFO
	.align		4
.L_345:
        /*0048*/ 	.byte	0x04, 0x17
        /*004a*/ 	.short	(.L_347 - .L_346)
.L_346:
        /*004c*/ 	.word	0x00000000
        /*0050*/ 	.short	0x0002
        /*0052*/ 	.short	0x0010
        /*0054*/ 	.byte	0x00, 0xf0, 0x21, 0x00


	//----- nvinfo : EIATTR_KPARAM_INFO
	.align		4
.L_347:
        /*0058*/ 	.byte	0x04, 0x17
        /*005a*/ 	.short	(.L_349 - .L_348)
.L_348:
        /*005c*/ 	.word	0x00000000
        /*0060*/ 	.short	0x0001
        /*0062*/ 	.short	0x0008
        /*0064*/ 	.byte	0x00, 0xf0, 0x21, 0x00


	//----- nvinfo : EIATTR_KPARAM_INFO
	.align		4
.L_349:
        /*0068*/ 	.byte	0x04, 0x17
        /*006a*/ 	.short	(.L_351 - .L_350)
.L_350:
        /*006c*/ 	.word	0x00000000
        /*0070*/ 	.short	0x0000
        /*0072*/ 	.short	0x0000
        /*0074*/ 	.byte	0x00, 0xf0, 0x21, 0x00


	//----- nvinfo : EIATTR_SPARSE_MMA_MASK
	.align		4
.L_351:
        /*0078*/ 	.byte	0x03, 0x50
        /*007a*/ 	.short	0x0000


	//----- nvinfo : EIATTR_MAXREG_COUNT
	.align		4
        /*007c*/ 	.byte	0x03, 0x1b
        /*007e*/ 	.short	0x00ff


	//----- nvinfo : EIATTR_MERCURY_ISA_VERSION
	.align		4
        /*0080*/ 	.byte	0x03, 0x5f
        /*0082*/ 	.short	0x0101


	//----- nvinfo : EIATTR_EXIT_INSTR_OFFSETS
	.align		4
        /*0084*/ 	.byte	0x04, 0x1c
        /*0086*/ 	.short	(.L_353 - .L_352)


	//   ....[0]....
.L_352:
        /*0088*/ 	.word	0x00000040


	//   ....[1]....
        /*008c*/ 	.word	0x00000310


	//----- nvinfo : EIATTR_CRS_STACK_SIZE
	.align		4
.L_353:
        /*0090*/ 	.byte	0x04, 0x1e
        /*0092*/ 	.short	(.L_355 - .L_354)
.L_354:
        /*0094*/ 	.word	0x00000000


	//----- nvinfo : EIATTR_CBANK_PARAM_SIZE
	.align		4
.L_355:
        /*0098*/ 	.byte	0x03, 0x19
        /*009a*/ 	.short	0x0028


	//----- nvinfo : EIATTR_PARAM_CBANK
	.align		4
        /*009c*/ 	.byte	0x04, 0x0a
        /*009e*/ 	.short	(.L_357 - .L_356)
	.align		4
.L_356:
        /*00a0*/ 	.word	index@(.nv.constant0._ZN18transformer_engine8kv_cache26convert_thd_to_bshd_kernelIfEEvPT_S3_Piiiii)
        /*00a4*/ 	.short	0x0210
        /*00a6*/ 	.short	0x0028


	//----- nvinfo : EIATTR_SW_WAR
	.align		4
.L_357:
        /*00a8*/ 	.byte	0x04, 0x36
        /*00aa*/ 	.short	(.L_359 - .L_358)
.L_358:
        /*00ac*/ 	.word	0x00000008
.L_359:


//--------------------- .nv.info._ZN18transformer_engine8kv_cache23copy_to_kv_cache_kernelI13__nv_fp8_e5m2EEvPT_S4_S4_S4_PiS5_S5_15NVTE_QKV_Formatiiiiiiib --------------------------
	.section	.nv.info._ZN18transformer_engine8kv_cache23copy_to_kv_cache_kernelI13__nv_fp8_e5m2EEvPT_S4_S4_S4_PiS5_S5_15NVTE_QKV_Formatiiiiiiib,"",@"SHT_CUDA_INFO"
	.sectionflags	@""
	.align	4


	//----- nvinfo : EIATTR_CUDA_API_VERSION
	.align		4
        /*0000*/ 	.byte	0x04, 0x37
        /*0002*/ 	.short	(.L_361 - .L_360)
.L_360:
        /*0004*/ 	.word	0x00000082


	//----- nvinfo : EIATTR_KPARAM_INFO
	.align		4
.L_361:
        /*0008*/ 	.byte	0x04, 0x17
        /*000a*/ 	.short	(.L_363 - .L_362)
.L_362:
        /*000c*/ 	.word	0x00000000
        /*0010*/ 	.short	0x000f
        /*0012*/ 	.short	0x0058
        /*0014*/ 	.byte	0x00, 0xf0, 0x05, 0x00


	//----- nvinfo : EIATTR_KPARAM_INFO
	.align		4
.L_363:
        /*0018*/ 	.byte	0x04, 0x17
        /*001a*/ 	.short	(.L_365 - .L_364)
.L_364:
        /*001c*/ 	.word	0x00000000
        /*0020*/ 	.short	0x000e
        /*0022*/ 	.short	0x0054
        /*0024*/ 	.byte	0x00, 0xf0, 0x11, 0x00


	//----- nvinfo : EIATTR_KPARAM_INFO
	.align		4
.L_365:
        /*0028*/ 	.byte	0x04, 0x17
        /*002a*/ 	.short	(.L_367 - .L_366)
.L_366:
        /*002c*/ 	.word	0x00000000
        /*0030*/ 	.short	0x000d
        /*0032*/ 	.short	0x0050
        /*0034*/ 	.byte	0x00, 0xf0, 0x11, 0x00


	//----- nvinfo : EIATTR_KPARAM_INFO
	.align		4
.L_367:
        /*0038*/ 	.byte	0x04, 0x17
        /*003a*/ 	.short	(.L_369 - .L_368)
.L_368:
        /*003c*/ 	.word	0x00000000
        /*0040*/ 	.short	0x000c
        /*0042*/ 	.short	0x004c
        /*0044*/ 	.byte	0x00, 0xf0, 0x11, 0x00


	//----- nvinfo : EIATTR_KPARAM_INFO
	.align		4
.L_369:
        /*0048*/ 	.byte	0x04, 0x17
        /*004a*/ 	.short	(.L_371 - .L_370)
.L_370:
        /*004c*/ 	.word	0x00000000
        /*0050*/ 	.short	0x000b
        /*0052*/ 	.short	0x0048
        /*0054*/ 	.byte	0x00, 0xf0, 0x11, 0x00


	//----- nvinfo : EIATTR_KPARAM_INFO
	.align		4
.L_371:
        /*0058*/ 	.byte	0x04, 0x17
        /*005a*/ 	.short	(.L_373 - .L_372)
.L_372:
        /*005c*/ 	.word	0x00000000
        /*0060*/ 	.short	0x000a
        /*0062*/ 	.short	0x0044
        /*0064*/ 	.byte	0x00, 0xf0, 0x11, 0x00


	//----- nvinfo : EIATTR_KPARAM_INFO
	.align		4
.L_373:
        /*0068*/ 	.byte	0x04, 0x17
        /*006a*/ 	.short	(.L_375 - .L_374)
.L_374:
        /*006c*/ 	.word	0x00000000
        /*0070*/ 	.short	0x0009
        /*0072*/ 	.short	0x0040
        /*0074*/ 	.byte	0x00, 0xf0, 0x11, 0x00


	//----- nvinfo : EIATTR_KPARAM_INFO
	.align		4
.L_375:
        /*0078*/ 	.byte	0x04, 0x17
        /*007a*/ 	.short	(.L_377 - .L_376)
.L_376:
        /*007c*/ 	.word	0x00000000
        /*0080*/ 	.short	0x0008
        /*0082*/ 	.short	0x003c
        /*0084*/ 	.byte	0x00, 0xf0, 0x11, 0x00


	//----- nvinfo : EIATTR_KPARAM_INFO
	.align		4
.L_377:
        /*0088*/ 	.byte	0x04, 0x17
        /*008a*/ 	.short	(.L_379 - .L_378)
.L_378:
        /*008c*/ 	.word	0x00000000
        /*0090*/ 	.short	0x0007
        /*0092*/ 	.short	0x0038
        /*0094*/ 	.byte	0x00, 0xf0, 0x11, 0x00


	//----- nvinfo : EIATTR_KPARAM_INFO
	.align		4
.L_379:
        /*0098*/ 	.byte	0x04, 0x17
        /*009a*/ 	.short	(.L_381 - .L_380)
.L_380:
        /*009c*/ 	.word	0x00000000
        /*00a0*/ 	.short	0x0006
        /*00a2*/ 	.short	0x0030
        /*00a4*/ 	.byte	0x00, 0xf0, 0x21, 0x00


	//----- nvinfo : EIATTR_KPARAM_INFO
	.align		4
.L_381:
        /*00a8*/ 	.byte	0x04, 0x17
        /*00aa*/ 	.short	(.L_383 - .L_382)
.L_382:
        /*00ac*/ 	.word	0x00000000
        /*00b0*/ 	.short	0x0005
        /*00b2*/ 	.short	0x0028
        /*00b4*/ 	.byte	0x00, 0xf0, 0x21, 0x00


	//----- nvinfo : EIATTR_KPARAM_INFO
	.align		4
.L_383:
        /*00b8*/ 	.byte	0x04, 0x17
        /*00ba*/ 	.short	(.L_385 - .L_384)
.L_384:
        /*00bc*/ 	.word	0x00000000
        /*00c0*/ 	.short	0x0004
        /*00c2*/ 	.short	0x0020
        /*00c4*/ 	.byte	0x00, 0xf0, 0x21, 0x00


	//----- nvinfo : EIATTR_KPARAM_INFO
	.align		4
.L_385:
        /*00c8*/ 	.byte	0x04, 0x17
        /*00ca*/ 	.short	(.L_387 - .L_386)
.L_386:
        /*00cc*/ 	.word	0x00000000
        /*00d0*/ 	.short	0x0003
        /*00d2*/ 	.short	0x0018
        /*00d4*/ 	.byte	0x00, 0xf0, 0x21, 0x00


	//----- nvinfo : EIATTR_KPARAM_INFO
	.align		4
.L_387:
        /*00d8*/ 	.byte	0x04, 0x17
        /*00da*/ 	.short	(.L_389 - .L_388)
.L_388:
        /*00dc*/ 	.word	0x00000000
        /*00e0*/ 	.short	0x0002
        /*00e2*/ 	.short	0x0010
        /*00e4*/ 	.byte	0x00, 0xf0, 0x21, 0x00


	//----- nvinfo : EIATTR_KPARAM_INFO
	.align		4
.L_389:
        /*00e8*/ 	.byte	0x04, 0x17
        /*00ea*/ 	.short	(.L_391 - .L_390)
.L_390:
        /*00ec*/ 	.word	0x00000000
        /*00f0*/ 	.short	0x0001
        /*00f2*/ 	.short	0x0008
        /*00f4*/ 	.byte	0x00, 0xf0, 0x21, 0x00


	//----- nvinfo : EIATTR_KPARAM_INFO
	.align		4
.L_391:
        /*00f8*/ 	.byte	0x04, 0x17
        /*00fa*/ 	.short	(.L_393 - .L_392)
.L_392:
        /*00fc*/ 	.word	0x00000000
        /*0100*/ 	.short	0x0000
        /*0102*/ 	.short	0x0000
        /*0104*/ 	.byte	0x00, 0xf0, 0x21, 0x00


	//----- nvinfo : EIATTR_SPARSE_MMA_MASK
	.align		4
.L_393:
        /*0108*/ 	.byte	0x03, 0x50
        /*010a*/ 	.short	0x0000


	//----- nvinfo : EIATTR_MAXREG_COUNT
	.align		4
        /*010c*/ 	.byte	0x03, 0x1b
        /*010e*/ 	.short	0x00ff


	//----- nvinfo : EIATTR_MERCURY_ISA_VERSION
	.align		4
        /*0110*/ 	.byte	0x03, 0x5f
        /*0112*/ 	.short	0x0101


	//----- nvinfo : EIATTR_EXIT_INSTR_OFFSETS
	.align		4
        /*0114*/ 	.byte	0x04, 0x1c
        /*0116*/ 	.short	(.L_395 - .L_394)


	//   ....[0]....
.L_394:
        /*0118*/ 	.word	0x00000210


	//   ....[1]....
        /*011c*/ 	.word	0x00000250


	//   ....[2]....
        /*0120*/ 	.word	0x000008b0


	//   ....[3]....
        /*0124*/ 	.word	0x00000f00


	//   ....[4]....
        /*0128*/ 	.word	0x00000f40


	//   ....[5]....
        /*012c*/ 	.word	0x000015d0


	//   ....[6]....
        /*0130*/ 	.word	0x00001c20


	//   ....[7]....
        /*0134*/ 	.word	0x00001c60


	//   ....[8]....
        /*0138*/ 	.word	0x000022f0


	//   ....[9]....
        /*013c*/ 	.word	0x00002940


	//----- nvinfo : EIATTR_CRS_STACK_SIZE
	.align		4
.L_395:
        /*0140*/ 	.byte	0x04, 0x1e
        /*0142*/ 	.short	(.L_397 - .L_396)
.L_396:
        /*0144*/ 	.word	0x00000000


	//----- nvinfo : EIATTR_CBANK_PARAM_SIZE
	.align		4
.L_397:
        /*0148*/ 	.byte	0x03, 0x19
        /*014a*/ 	.short	0x0059


	//----- nvinfo : EIATTR_PARAM_CBANK
	.align		4
        /*014c*/ 	.byte	0x04, 0x0a
        /*014e*/ 	.short	(.L_399 - .L_398)
	.align		4
.L_398:
        /*0150*/ 	.word	index@(.nv.constant0._ZN18transformer_engine8kv_cache23copy_to_kv_cache_kernelI13__nv_fp8_e5m2EEvPT_S4_S4_S4_PiS5_S5_15NVTE_QKV_Formatiiiiiiib)
        /*0154*/ 	.short	0x0210
        /*0156*/ 	.short	0x0059


	//----- nvinfo : EIATTR_SW_WAR
	.align		4
.L_399:
        /*0158*/ 	.byte	0x04, 0x36
        /*015a*/ 	.short	(.L_401 - .L_400)
.L_400:
        /*015c*/ 	.word	0x00000008
.L_401:


//--------------------- .nv.info._ZN18transformer_engine8kv_cache23reindex_kv_cache_kernelI13__nv_fp8_e5m2EEvPT_S4_PiS5_S5_iiiii --------------------------
	.section	.nv.info._ZN18transformer_engine8kv_cache23reindex_kv_cache_kernelI13__nv_fp8_e5m2EEvPT_S4_PiS5_S5_iiiii,"",@"SHT_CUDA_INFO"
	.sectionflags	@""
	.align	4


	//----- nvinfo : EIATTR_CUDA_API_VERSION
	.align		4
        /*0000*/ 	.byte	0x04, 0x37
        /*0002*/ 	.short	(.L_403 - .L_402)
.L_402:
        /*0004*/ 	.word	0x00000082


	//----- nvinfo : EIATTR_KPARAM_INFO
	.align		4
.L_403:
        /*0008*/ 	.byte	0x04, 0x17
        /*000a*/ 	.short	(.L_405 - .L_404)
.L_404:
        /*000c*/ 	.word	0x00000000
        /*0010*/ 	.short	0x0009
        /*0012*/ 	.short	0x0038
        /*0014*/ 	.byte	0x00, 0xf0, 0x11, 0x00


	//----- nvinfo : EIATTR_KPARAM_INFO
	.align		4
.L_405:
        /*0018*/ 	.byte	0x04, 0x17
        /*001a*/ 	.short	(.L_407 - .L_406)
.L_406:
        /*001c*/ 	.word	0x00000000
        /*0020*/ 	.short	0x0008
        /*0022*/ 	.short	0x0034
        /*0024*/ 	.byte	0x00, 0xf0, 0x11, 0x00


	//----- nvinfo : EIATTR_KPARAM_INFO
	.align		4
.L_407:
        /*0028*/ 	.byte	0x04, 0x17
        /*002a*/ 	.short	(.L_409 - .L_408)
.L_408:
        /*002c*/ 	.word	0x00000000
        /*0030*/ 	.short	0x0007
        /*0032*/ 	.short	0x0030
        /*0034*/ 	.byte	0x00, 0xf0, 0x11, 0x00


	//----- nvinfo : EIATTR_KPARAM_INFO
	.align		4
.L_409:
        /*0038*/ 	.byte	0x04, 0x17
        /*003a*/ 	.short	(.L_411 - .L_410)
.L_410:
        /*003c*/ 	.word	0x00000000
        /*0040*/ 	.short	0x0006
        /*0042*/ 	.short	0x002c
        /*0044*/ 	.byte	0x00, 0xf0, 0x11, 0x00


	//----- nvinfo : EIATTR_KPARAM_INFO
	.align		4
.L_411:
        /*0048*/ 	.byte	0x04, 0x17
        /*004a*/ 	.short	(.L_413 - .L_412)
.L_412:
        /*004c*/ 	.word	0x00000000
        /*0050*/ 	.short	0x0005
        /*0052*/ 	.short	0x0028
        /*0054*/ 	.byte	0x00, 0xf0, 0x11, 0x00


	//----- nvinfo : EIATTR_KPARAM_INFO
	.align		4
.L_413:
        /*0058*/ 	.byte	0x04, 0x17
        /*005a*/ 	.short	(.L_415 - .L_414)
.L_414:
        /*005c*/ 	.word	0x00000000
        /*0060*/ 	.short	0x0004
        /*0062*/ 	.short	0x0020
        /*0064*/ 	.byte	0x00, 0xf0, 0x21, 0x00


	//----- nvinfo : EIATTR_KPARAM_INFO
	.align		4
.L_415:
        /*0068*/ 	.byte	0x04, 0x17
        /*006a*/ 	.short	(.L_417 - .L_416)
.L_416:
        /*006c*/ 	.word	0x00000000
        /*0070*/ 	.short	0x0003
        /*0072*/ 	.short	0x0018
        /*0074*/ 	.byte	0x00, 0xf0, 0x21, 0x00


	//----- nvinfo : EIATTR_KPARAM_INFO
	.align		4
.L_417:
        /*0078*/ 	.byte	0x04, 0x17
        /*007a*/ 	.short	(.L_419 - .L_418)
.L_418:
        /*007c*/ 	.word	0x00000000
        /*0080*/ 	.short	0x0002
        /*0082*/ 	.short	0x0010
        /*0084*/ 	.byte	0x00, 0xf0, 0x21, 0x00


	//----- nvinfo : EIATTR_KPARAM_INFO
	.align		4
.L_419:
        /*0088*/ 	.byte	0x04, 0x17
        /*008a*/ 	.short	(.L_421 - .L_420)
.L_420:
        /*008c*/ 	.word	0x00000000
        /*0090*/ 	.short	0x0001
        /*0092*/ 	.short	0x0008
        /*0094*/ 	.byte	0x00, 0xf0, 0x21, 0x00


	//----- nvinfo : EIATTR_KPARAM_INFO
	.align		4
.L_421:
        /*0098*/ 	.byte	0x04, 0x17
        /*009a*/ 	.short	(.L_423 - .L_422)
.L_422:
        /*009c*/ 	.word	0x00000000
        /*00a0*/ 	.short	0x0000
        /*00a2*/ 	.short	0x0000
        /*00a4*/ 	.byte	0x00, 0xf0, 0x21, 0x00


	//----- nvinfo : EIATTR_SPARSE_MMA_MASK
	.align		4
.L_423:
        /*00a8*/ 	.byte	0x03, 0x50
        /*00aa*/ 	.short	0x0000


	//----- nvinfo : EIATTR_MAXREG_COUNT
	.align		4
        /*00ac*/ 	.byte	0x03, 0x1b
        /*00ae*/ 	.short	0x00ff


	//----- nvinfo : EIATTR_MERCURY_ISA_VERSION
	.align		4
        /*00b0*/ 	.byte	0x03, 0x5f
        /*00b2*/ 	.short	0x0101


	//----- nvinfo : EIATTR_EXIT_INSTR_OFFSETS
	.align		4
        /*00b4*/ 	.byte	0x04, 0x1c
        /*00b6*/ 	.short	(.L_425 - .L_424)


	//   ....[0]....
.L_424:
        /*00b8*/ 	.word	0x00000970


	//   ....[1]....
        /*00bc*/ 	.word	0x00000e30


	//   ....[2]....
        /*00c0*/ 	.word	0x00001260


	//----- nvinfo : EIATTR_CRS_STACK_SIZE
	.align		4
.L_425:
        /*00c4*/ 	.byte	0x04, 0x1e
        /*00c6*/ 	.short	(.L_427 - .L_426)
.L_426:
        /*00c8*/ 	.word	0x00000000


	//----- nvinfo : EIATTR_CBANK_PARAM_SIZE
	.align		4
.L_427:
        /*00cc*/ 	.byte	0x03, 0x19
        /*00ce*/ 	.short	0x003c


	//----- nvinfo : EIATTR_PARAM_CBANK
	.align		4
        /*00d0*/ 	.byte	0x04, 0x0a
        /*00d2*/ 	.short	(.L_429 - .L_428)
	.align		4
.L_428:
        /*00d4*/ 	.word	index@(.nv.constant0._ZN18transformer_engine8kv_cache23reindex_kv_cache_kernelI13__nv_fp8_e5m2EEvPT_S4_PiS5_S5_iiiii)
        /*00d8*/ 	.short	0x0210
        /*00da*/ 	.short	0x003c


	//----- nvinfo : EIATTR_SW_WAR
	.align		4
.L_429:
        /*00dc*/ 	.byte	0x04, 0x36
        /*00de*/ 	.short	(.L_431 - .L_430)
.L_430:
        /*00e0*/ 	.word	0x00000008
.L_431:


//--------------------- .nv.info._ZN18transformer_engine8kv_cache23copy_to_kv_cache_kernelI13__nv_fp8_e4m3EEvPT_S4_S4_S4_PiS5_S5_15NVTE_QKV_Formatiiiiiiib --------------------------
	.section	.nv.info._ZN18transformer_engine8kv_cache23copy_to_kv_cache_kernelI13__nv_fp8_e4m3EEvPT_S4_S4_S4_PiS5_S5_15NVTE_QKV_Formatiiiiiiib,"",@"SHT_CUDA_INFO"
	.sectionflags	@""
	.align	4


	//----- nvinfo : EIATTR_CUDA_API_VERSION
	.align		4
        /*0000*/ 	.byte	0x04, 0x37
        /*0002*/ 	.short	(.L_433 - .L_432)
.L_432:
        /*0004*/ 	.word	0x00000082


	//----- nvinfo : EIATTR_KPARAM_INFO
	.align		4
.L_433:
        /*0008*/ 	.byte	0x04, 0x17
        /*000a*/ 	.short	(.L_435 - .L_434)
.L_434:
        /*000c*/ 	.word	0x00000000
        /*0010*/ 	.short	0x000f
        /*0012*/ 	.short	0x0058
        /*0014*/ 	.byte	0x00, 0xf0, 0x05, 0x00


	//----- nvinfo : EIATTR_KPARAM_INFO
	.align		4
.L_435:
        /*0018*/ 	.byte	0x04, 0x17
        /*001a*/ 	.short	(.L_437 - .L_436)
.L_436:
        /*001c*/ 	.word	0x00000000
        /*0020*/ 	.short	0x000e
        /*0022*/ 	.short	0x0054
        /*0024*/ 	.byte	0x00, 0xf0, 0x11, 0x00


	//----- nvinfo : EIATTR_KPARAM_INFO
	.align		4
.L_437:
        /*0028*/ 	.byte	0x04, 0x17
        /*002a*/ 	.short	(.L_439 - .L_438)
.L_438:
        /*002c*/ 	.word	0x00000000
        /*0030*/ 	.short	0x000d
        /*0032*/ 	.short	0x0050
        /*0034*/ 	.byte	0x00, 0xf0, 0x11, 0x00


	//----- nvinfo : EIATTR_KPARAM_INFO
	.align		4
.L_439:
        /*0038*/ 	.byte	0x04, 0x17
        /*003a*/ 	.short	(.L_441 - .L_440)
.L_440:
        /*003c*/ 	.word	0x00000000
        /*0040*/ 	.short	0x000c
        /*0042*/ 	.short	0x004c
        /*0044*/ 	.byte	0x00, 0xf0, 0x11, 0x00


	//----- nvinfo : EIATTR_KPARAM_INFO
	.align		4
.L_441:
        /*0048*/ 	.byte	0x04, 0x17
        /*004a*/ 	.short	(.L_443 - .L_442)
.L_442:
        /*004c*/ 	.word	0x00000000
        /*0050*/ 	.short	0x000b
        /*0052*/ 	.short	0x0048
        /*0054*/ 	.byte	0x00, 0xf0, 0x11, 0x00


	//----- nvinfo : EIATTR_KPARAM_INFO
	.align		4
.L_443:
        /*0058*/ 	.byte	0x04, 0x17
        /*005a*/ 	.short	(.L_445 - .L_444)
.L_444:
        /*005c*/ 	.word	0x00000000
        /*0060*/ 	.short	0x000a
        /*0062*/ 	.short	0x0044
        /*0064*/ 	.byte	0x00, 0xf0, 0x11, 0x00


	//----- nvinfo : EIATTR_KPARAM_INFO
	.align		4
.L_445:
        /*0068*/ 	.byte	0x04, 0x17
        /*006a*/ 	.short	(.L_447 - .L_446)
.L_446:
        /*006c*/ 	.word	0x00000000
        /*0070*/ 	.short	0x0009
        /*0072*/ 	.short	0x0040
        /*0074*/ 	.byte	0x00, 0xf0, 0x11, 0x00


	//----- nvinfo : EIATTR_KPARAM_INFO
	.align		4
.L_447:
        /*0078*/ 	.byte	0x04, 0x17
        /*007a*/ 	.short	(.L_449 - .L_448)
.L_448:
        /*007c*/ 	.word	0x00000000
        /*0080*/ 	.short	0x0008
        /*0082*/ 	.short	0x003c
        /*0084*/ 	.byte	0x00, 0xf0, 0x11, 0x00


	//----- nvinfo : EIATTR_KPARAM_INFO
	.align		4
.L_449:
        /*0088*/ 	.byte	0x04, 0x17
        /*008a*/ 	.short	(.L_451 - .L_450)
.L_450:
        /*008c*/ 	.word	0x00000000
        /*0090*/ 	.short	0x0007
        /*0092*/ 	.short	0x0038
        /*0094*/ 	.byte	0x00, 0xf0, 0x11, 0x00


	//----- nvinfo : EIATTR_KPARAM_INFO
	.align		4
.L_451:
        /*0098*/ 	.byte	0x04, 0x17
        /*009a*/ 	.short	(.L_453 - .L_452)
.L_452:
        /*009c*/ 	.word	0x00000000
        /*00a0*/ 	.short	0x0006
        /*00a2*/ 	.short	0x0030
        /*00a4*/ 	.byte	0x00, 0xf0, 0x21, 0x00


	//----- nvinfo : EIATTR_KPARAM_INFO
	.align		4
.L_453:
        /*00a8*/ 	.byte	0x04, 0x17
        /*00aa*/ 	.short	(.L_455 - .L_454)
.L_454:
        /*00ac*/ 	.word	0x00000000
        /*00b0*/ 	.short	0x0005
        /*00b2*/ 	.short	0x0028
        /*00b4*/ 	.byte	0x00, 0xf0, 0x21, 0x00


	//----- nvinfo : EIATTR_KPARAM_INFO
	.align		4
.L_455:
        /*00b8*/ 	.byte	0x04, 0x17
        /*00ba*/ 	.short	(.L_457 - .L_456)
.L_456:
        /*00bc*/ 	.word	0x00000000
        /*00c0*/ 	.short	0x0004
        /*00c2*/ 	.short	0x0020
        /*00c4*/ 	.byte	0x00, 0xf0, 0x21, 0x00


	//----- nvinfo : EIATTR_KPARAM_INFO
	.align		4
.L_457:
        /*00c8*/ 	.byte	0x04, 0x17
        /*00ca*/ 	.short	(.L_459 - .L_458)
.L_458:
        /*00cc*/ 	.word	0x00000000
        /*00d0*/ 	.short	0x0003
        /*00d2*/ 	.short	0x0018
        /*00d4*/ 	.byte	0x00, 0xf0, 0x21, 0x00


	//----- nvinfo : EIATTR_KPARAM_INFO
	.align		4
.L_459:
        /*00d8*/ 	.byte	0x04, 0x17
        /*00da*/ 	.short	(.L_461 - .L_460)
.L_460:
        /*00dc*/ 	.word	0x00000000
        /*00e0*/ 	.short	0x0002
        /*00e2*/ 	.short	0x0010
        /*00e4*/ 	.byte	0x00, 0xf0, 0x21, 0x00


	//----- nvinfo : EIATTR_KPARAM_INFO
	.align		4
.L_461:
        /*00e8*/ 	.byte	0x04, 0x17
        /*00ea*/ 	.short	(.L_463 - .L_462)
.L_462:
        /*00ec*/ 	.word	0x00000000
        /*00f0*/ 	.short	0x0001
        /*00f2*/ 	.short	0x0008
        /*00f4*/ 	.byte	0x00, 0xf0, 0x21, 0x00


	//----- nvinfo : EIATTR_KPARAM_INFO
	.align		4
.L_463:
        /*00f8*/ 	.byte	0x04, 0x17
        /*00fa*/ 	.short	(.L_465 - .L_464)
.L_464:
        /*00fc*/ 	.word	0x00000000
        /*0100*/ 	.short	0x0000
        /*0102*/ 	.short	0x0000
        /*0104*/ 	.byte	0x00, 0xf0, 0x21, 0x00


	//----- nvinfo : EIATTR_SPARSE_MMA_MASK
	.align		4
.L_465:
        /*0108*/ 	.byte	0x03, 0x50
        /*010a*/ 	.short	0x0000


	//----- nvinfo : EIATTR_MAXREG_COUNT
	.align		4
        /*010c*/ 	.byte	0x03, 0x1b
        /*010e*/ 	.short	0x00ff


	//----- nvinfo : EIATTR_MERCURY_ISA_VERSION
	.align		4
        /*0110*/ 	.byte	0x03, 0x5f
        /*0112*/ 	.short	0x0101


	//----- nvinfo : EIATTR_EXIT_INSTR_OFFSETS
	.align		4
        /*0114*/ 	.byte	0x04, 0x1c
        /*0116*/ 	.short	(.L_467 - .L_466)


	//   ....[0]....
.L_466:
        /*0118*/ 	.word	0x00000210


	//   ....[1]....
        /*011c*/ 	.word	0x00000250


	//   ....[2]....
        /*0120*/ 	.word	0x000008b0


	//   ....[3]....
        /*0124*/ 	.word	0x00000f00


	//   ....[4]....
        /*0128*/ 	.word	0x00000f40


	//   ....[5]....
        /*012c*/ 	.word	0x000015d0


	//   ....[6]....
        /*0130*/ 	.word	0x00001c20


	//   ....[7]....
        /*0134*/ 	.word	0x00001c60


	//   ....[8]....
        /*0138*/ 	.word	0x000022f0


	//   ....[9]....
        /*013c*/ 	.word	0x00002940


	//----- nvinfo : EIATTR_CRS_STACK_SIZE
	.align		4
.L_467:
        /*0140*/ 	.byte	0x04, 0x1e
        /*0142*/ 	.short	(.L_469 - .L_468)
.L_468:
        /*0144*/ 	.word	0x00000000


	//----- nvinfo : EIATTR_CBANK_PARAM_SIZE
	.align		4
.L_469:
        /*0148*/ 	.byte	0x03, 0x19
        /*014a*/ 	.short	0x0059


	//----- nvinfo : EIATTR_PARAM_CBANK
	.align		4
        /*014c*/ 	.byte	0x04, 0x0a
        /*014e*/ 	.short	(.L_471 - .L_470)
	.align		4
.L_470:
        /*0150*/ 	.word	index@(.nv.constant0._ZN18transformer_engine8kv_cache23copy_to_kv_cache_kernelI13__nv_fp8_e4m3EEvPT_S4_S4_S4_PiS5_S5_15NVTE_QKV_Formatiiiiiiib)
        /*0154*/ 	.short	0x0210
        /*0156*/ 	.short	0x0059


	//----- nvinfo : EIATTR_SW_WAR
	.align		4
.L_471:
        /*0158*/ 	.byte	0x04, 0x36
        /*015a*/ 	.short	(.L_473 - .L_472)
.L_472:
        /*015c*/ 	.word	0x00000008
.L_473:


//--------------------- .nv.info._ZN18transformer_engine8kv_cache23reindex_kv_cache_kernelI13__nv_fp8_e4m3EEvPT_S4_PiS5_S5_iiiii --------------------------
	.section	.nv.info._ZN18transformer_engine8kv_cache23reindex_kv_cache_kernelI13__nv_fp8_e4m3EEvPT_S4_PiS5_S5_iiiii,"",@"SHT_CUDA_INFO"
	.sectionflags	@""
	.align	4


	//----- nvinfo : EIATTR_CUDA_API_VERSION
	.align		4
        /*0000*/ 	.byte	0x04, 0x37
        /*0002*/ 	.short	(.L_475 - .L_474)
.L_474:
        /*0004*/ 	.word	0x00000082


	//----- nvinfo : EIATTR_KPARAM_INFO
	.align		4
.L_475:
        /*0008*/ 	.byte	0x04, 0x17
        /*000a*/ 	.short	(.L_477 - .L_476)
.L_476:
        /*000c*/ 	.word	0x00000000
        /*0010*/ 	.short	0x0009
        /*0012*/ 	.short	0x0038
        /*0014*/ 	.byte	0x00, 0xf0, 0x11, 0x00


	//----- nvinfo : EIATTR_KPARAM_INFO
	.align		4
.L_477:
        /*0018*/ 	.byte	0x04, 0x17
        /*001a*/ 	.short	(.L_479 - .L_478)
.L_478:
        /*001c*/ 	.word	0x00000000
        /*0020*/ 	.short	0x0008
        /*0022*/ 	.short	0x0034
        /*0024*/ 	.byte	0x00, 0xf0, 0x11, 0x00


	//----- nvinfo : EIATTR_KPARAM_INFO
	.align		4
.L_479:
        /*0028*/ 	.byte	0x04, 0x17
        /*002a*/ 	.short	(.L_481 - .L_480)
.L_480:
        /*002c*/ 	.word	0x00000000
        /*0030*/ 	.short	0x0007
        /*0032*/ 	.short	0x0030
        /*0034*/ 	.byte	0x00, 0xf0, 0x11, 0x00


	//----- nvinfo : EIATTR_KPARAM_INFO
	.align		4
.L_481:
        /*0038*/ 	.byte	0x04, 0x17
        /*003a*/ 	.short	(.L_483 - .L_482)
.L_482:
        /*003c*/ 	.word	0x00000000
        /*0040*/ 	.short	0x0006
        /*0042*/ 	.short	0x002c
        /*0044*/ 	.byte	0x00, 0xf0, 0x11, 0x00


	//----- nvinfo : EIATTR_KPARAM_INFO
	.align		4
.L_483:
        /*0048*/ 	.byte	0x04, 0x17
        /*004a*/ 	.short	(.L_485 - .L_484)
.L_484:
        /*004c*/ 	.word	0x00000000
        /*0050*/ 	.short	0x0005
        /*0052*/ 	.short	0x0028
        /*0054*/ 	.byte	0x00, 0xf0, 0x11, 0x00


	//----- nvinfo : EIATTR_KPARAM_INFO
	.align		4
.L_485:
        /*0058*/ 	.byte	0x04, 0x17
        /*005a*/ 	.short	(.L_487 - .L_486)
.L_486:
        /*005c*/ 	.word	0x00000000
        /*0060*/ 	.short	0x0004
        /*0062*/ 	.short	0x0020
        /*0064*/ 	.byte	0x00, 0xf0, 0x21, 0x00


	//----- nvinfo : EIATTR_KPARAM_INFO
	.align		4
.L_487:
        /*0068*/ 	.byte	0x04, 0x17
        /*006a*/ 	.short	(.L_489 - .L_488)
.L_488:
        /*006c*/ 	.word	0x00000000
        /*0070*/ 	.short	0x0003
        /*0072*/ 	.short	0x0018
        /*0074*/ 	.byte	0x00, 0xf0, 0x21, 0x00


	//----- nvinfo : EIATTR_KPARAM_INFO
	.align		4
.L_489:
        /*0078*/ 	.byte	0x04, 0x17
        /*007a*/ 	.short	(.L_491 - .L_490)
.L_490:
        /*007c*/ 	.word	0x00000000
        /*0080*/ 	.short	0x0002
        /*0082*/ 	.short	0x0010
        /*0084*/ 	.byte	0x00, 0xf0, 0x21, 0x00


	//----- nvinfo : EIATTR_KPARAM_INFO
	.align		4
.L_491:
        /*0088*/ 	.byte	0x04, 0x17
        /*008a*/ 	.short	(.L_493 - .L_492)
.L_492:
        /*008c*/ 	.word	0x00000000
        /*0090*/ 	.short	0x0001
        /*0092*/ 	.short	0x0008
        /*0094*/ 	.byte	0x00, 0xf0, 0x21, 0x00


	//----- nvinfo : EIATTR_KPARAM_INFO
	.align		4
.L_493:
        /*0098*/ 	.byte	0x04, 0x17
        /*009a*/ 	.short	(.L_495 - .L_494)
.L_494:
        /*009c*/ 	.word	0x00000000
        /*00a0*/ 	.short	0x0000
        /*00a2*/ 	.short	0x0000
        /*00a4*/ 	.byte	0x00, 0xf0, 0x21, 0x00


	//----- nvinfo : EIATTR_SPARSE_MMA_MASK
	.align		4
.L_495:
        /*00a8*/ 	.byte	0x03, 0x50
        /*00aa*/ 	.short	0x0000


	//----- nvinfo : EIATTR_MAXREG_COUNT
	.align		4
        /*00ac*/ 	.byte	0x03, 0x1b
        /*00ae*/ 	.short	0x00ff


	//----- nvinfo : EIATTR_MERCURY_ISA_VERSION
	.align		4
        /*00b0*/ 	.byte	0x03, 0x5f
        /*00b2*/ 	.short	0x0101


	//----- nvinfo : EIATTR_EXIT_INSTR_OFFSETS
	.align		4
        /*00b4*/ 	.byte	0x04, 0x1c
        /*00b6*/ 	.short	(.L_497 - .L_496)


	//   ....[0]....
.L_496:
        /*00b8*/ 	.word	0x00000970


	//   ....[1]....
        /*00bc*/ 	.word	0x00000e30


	//   ....[2]....
        /*00c0*/ 	.word	0x00001260


	//----- nvinfo : EIATTR_CRS_STACK_SIZE
	.align		4
.L_497:
        /*00c4*/ 	.byte	0x04, 0x1e
        /*00c6*/ 	.short	(.L_499 - .L_498)
.L_498:
        /*00c8*/ 	.word	0x00000000


	//----- nvinfo : EIATTR_CBANK_PARAM_SIZE
	.align		4
.L_499:
        /*00cc*/ 	.byte	0x03, 0x19
        /*00ce*/ 	.short	0x003c


	//----- nvinfo : EIATTR_PARAM_CBANK
	.align		4
        /*00d0*/ 	.byte	0x04, 0x0a
        /*00d2*/ 	.short	(.L_501 - .L_500)
	.align		4
.L_500:
        /*00d4*/ 	.word	index@(.nv.constant0._ZN18transformer_engine8kv_cache23reindex_kv_cache_kernelI13__nv_fp8_e4m3EEvPT_S4_PiS5_S5_iiiii)
        /*00d8*/ 	.short	0x0210
        /*00da*/ 	.short	0x003c


	//----- nvinfo : EIATTR_SW_WAR
	.align		4
.L_501:
        /*00dc*/ 	.byte	0x04, 0x36
        /*00de*/ 	.short	(.L_503 - .L_502)
.L_502:
        /*00e0*/ 	.word	0x00000008
.L_503:


//--------------------- .nv.info._ZN18transformer_engine8kv_cache23copy_to_kv_cache_kernelI13__nv_bfloat16EEvPT_S4_S4_S4_PiS5_S5_15NVTE_QKV_Formatiiiiiiib --------------------------
	.section	.nv.info._ZN18transformer_engine8kv_cache23copy_to_kv_cache_kernelI13__nv_bfloat16EEvPT_S4_S4_S4_PiS5_S5_15NVTE_QKV_Formatiiiiiiib,"",@"SHT_CUDA_INFO"
	.sectionflags	@""
	.align	4


	//----- nvinfo : EIATTR_CUDA_API_VERSION
	.align		4
        /*0000*/ 	.byte	0x04, 0x37
        /*0002*/ 	.short	(.L_505 - .L_504)
.L_504:
        /*0004*/ 	.word	0x00000082


	//----- nvinfo : EIATTR_KPARAM_INFO
	.align		4
.L_505:
        /*0008*/ 	.byte	0x04, 0x17
        /*000a*/ 	.short	(.L_507 - .L_506)
.L_506:
        /*000c*/ 	.word	0x00000000
        /*0010*/ 	.short	0x000f
        /*0012*/ 	.short	0x0058
        /*0014*/ 	.byte	0x00, 0xf0, 0x05, 0x00


	//----- nvinfo : EIATTR_KPARAM_INFO
	.align		4
.L_507:
        /*0018*/ 	.byte	0x04, 0x17
        /*001a*/ 	.short	(.L_509 - .L_508)
.L_508:
        /*001c*/ 	.word	0x00000000
        /*0020*/ 	.short	0x000e
        /*0022*/ 	.short	0x0054
        /*0024*/ 	.byte	0x00, 0xf0, 0x11, 0x00


	//----- nvinfo : EIATTR_KPARAM_INFO
	.align		4
.L_509:
        /*0028*/ 	.byte	0x04, 0x17
        /*002a*/ 	.short	(.L_511 - .L_510)
.L_510:
        /*002c*/ 	.word	0x00000000
        /*0030*/ 	.short	0x000d
        /*0032*/ 	.short	0x0050
        /*0034*/ 	.byte	0x00, 0xf0, 0x11, 0x00


	//----- nvinfo : EIATTR_KPARAM_INFO
	.align		4
.L_511:
        /*0038*/ 	.byte	0x04, 0x17
        /*003a*/ 	.short	(.L_513 - .L_512)
.L_512:
        /*003c*/ 	.word	0x00000000
        /*0040*/ 	.short	0x000c
        /*0042*/ 	.short	0x004c
        /*0044*/ 	.byte	0x00, 0xf0, 0x11, 0x00


	//----- nvinfo : EIATTR_KPARAM_INFO
	.align		4
.L_513:
        /*0048*/ 	.byte	0x04, 0x17
        /*004a*/ 	.short	(.L_515 - .L_514)
.L_514:
        /*004c*/ 	.word	0x00000000
        /*0050*/ 	.short	0x000b
        /*0052*/ 	.short	0x0048
        /*0054*/ 	.byte	0x00, 0xf0, 0x11, 0x00


	//----- nvinfo : EIATTR_KPARAM_INFO
	.align		4
.L_515:
        /*0058*/ 	.byte	0x04, 0x17
        /*005a*/ 	.short	(.L_517 - .L_516)
.L_516:
        /*005c*/ 	.word	0x00000000
        /*0060*/ 	.short	0x000a
        /*0062*/ 	.short	0x0044
        /*0064*/ 	.byte	0x00, 0xf0, 0x11, 0x00


	//----- nvinfo : EIATTR_KPARAM_INFO
	.align		4
.L_517:
        /*0068*/ 	.byte	0x04, 0x17
        /*006a*/ 	.short	(.L_519 - .L_518)
.L_518:
        /*006c*/ 	.word	0x00000000
        /*0070*/ 	.short	0x0009
        /*0072*/ 	.short	0x0040
        /*0074*/ 	.byte	0x00, 0xf0, 0x11, 0x00


	//----- nvinfo : EIATTR_KPARAM_INFO
	.align		4
.L_519:
        /*0078*/ 	.byte	0x04, 0x17
        /*007a*/ 	.short	(.L_521 - .L_520)
.L_520:
        /*007c*/ 	.word	0x00000000
        /*0080*/ 	.short	0x0008
        /*0082*/ 	.short	0x003c
        /*0084*/ 	.byte	0x00, 0xf0, 0x11, 0x00


	//----- nvinfo : EIATTR_KPARAM_INFO
	.align		4
.L_521:
        /*0088*/ 	.byte	0x04, 0x17
        /*008a*/ 	.short	(.L_523 - .L_522)
.L_522:
        /*008c*/ 	.word	0x00000000
        /*0090*/ 	.short	0x0007
        /*0092*/ 	.short	0x0038
        /*0094*/ 	.byte	0x00, 0xf0, 0x11, 0x00


	//----- nvinfo : EIATTR_KPARAM_INFO
	.align		4
.L_523:
        /*0098*/ 	.byte	0x04, 0x17
        /*009a*/ 	.short	(.L_525 - .L_524)
.L_524:
        /*009c*/ 	.word	0x00000000
        /*00a0*/ 	.short	0x0006
        /*00a2*/ 	.short	0x0030
        /*00a4*/ 	.byte	0x00, 0xf0, 0x21, 0x00


	//----- nvinfo : EIATTR_KPARAM_INFO
	.align		4
.L_525:
        /*00a8*/ 	.byte	0x04, 0x17
        /*00aa*/ 	.short	(.L_527 - .L_526)
.L_526:
        /*00ac*/ 	.word	0x00000000
        /*00b0*/ 	.short	0x0005
        /*00b2*/ 	.short	0x0028
        /*00b4*/ 	.byte	0x00, 0xf0, 0x21, 0x00


	//----- nvinfo : EIATTR_KPARAM_INFO
	.align		4
.L_527:
        /*00b8*/ 	.byte	0x04, 0x17
        /*00ba*/ 	.short	(.L_529 - .L_528)
.L_528:
        /*00bc*/ 	.word	0x00000000
        /*00c0*/ 	.short	0x0004
        /*00c2*/ 	.short	0x0020
        /*00c4*/ 	.byte	0x00, 0xf0, 0x21, 0x00


	//----- nvinfo : EIATTR_KPARAM_INFO
	.align		4
.L_529:
        /*00c8*/ 	.byte	0x04, 0x17
        /*00ca*/ 	.short	(.L_531 - .L_530)
.L_530:
        /*00cc*/ 	.word	0x00000000
        /*00d0*/ 	.short	0x0003
        /*00d2*/ 	.short	0x0018
        /*00d4*/ 	.byte	0x00, 0xf0, 0x21, 0x00


	//----- nvinfo : EIATTR_KPARAM_INFO
	.align		4
.L_531:
        /*00d8*/ 	.byte	0x04, 0x17
        /*00da*/ 	.short	(.L_533 - .L_532)
.L_532:
        /*00dc*/ 	.word	0x00000000
        /*00e0*/ 	.short	0x0002
        /*00e2*/ 	.short	0x0010
        /*00e4*/ 	.byte	0x00, 0xf0, 0x21, 0x00


	//----- nvinfo : EIATTR_KPARAM_INFO
	.align		4
.L_533:
        /*00e8*/ 	.byte	0x04, 0x17
        /*00ea*/ 	.short	(.L_535 - .L_534)
.L_534:
        /*00ec*/ 	.word	0x00000000
        /*00f0*/ 	.short	0x0001
        /*00f2*/ 	.short	0x0008
        /*00f4*/ 	.byte	0x00, 0xf0, 0x21, 0x00


	//----- nvinfo : EIATTR_KPARAM_INFO
	.align		4
.L_535:
        /*00f8*/ 	.byte	0x04, 0x17
        /*00fa*/ 	.short	(.L_537 - .L_536)
.L_536:
        /*00fc*/ 	.word	0x00000000
        /*0100*/ 	.short	0x0000
        /*0102*/ 	.short	0x0000
        /*0104*/ 	.byte	0x00, 0xf0, 0x21, 0x00


	//----- nvinfo : EIATTR_SPARSE_MMA_MASK
	.align		4
.L_537:
        /*0108*/ 	.byte	0x03, 0x50
        /*010a*/ 	.short	0x0000


	//----- nvinfo : EIATTR_MAXREG_COUNT
	.align		4
        /*010c*/ 	.byte	0x03, 0x1b
        /*010e*/ 	.short	0x00ff


	//----- nvinfo : EIATTR_MERCURY_ISA_VERSION
	.align		4
        /*0110*/ 	.byte	0x03, 0x5f
        /*0112*/ 	.short	0x0101


	//----- nvinfo : EIATTR_EXIT_INSTR_OFFSETS
	.align		4
        /*0114*/ 	.byte	0x04, 0x1c
        /*0116*/ 	.short	(.L_539 - .L_538)


	//   ....[0]....
.L_538:
        /*0118*/ 	.word	0x00000210


	//   ....[1]....
        /*011c*/ 	.word	0x00000250


	//   ....[2]....
        /*0120*/ 	.word	0x00000930


	//   ....[3]....
        /*0124*/ 	.word	0x00001010


	//   ....[4]....
        /*0128*/ 	.word	0x00001050


	//   ....[5]....
        /*012c*/ 	.word	0x00001750


	//   ....[6]....
        /*0130*/ 	.word	0x00001e20


	//   ....[7]....
        /*0134*/ 	.word	0x00001e60


	//   ....[8]....
        /*0138*/ 	.word	0x00002560


	//   ....[9]....
        /*013c*/ 	.word	0x00002c30


	//----- nvinfo : EIATTR_CRS_STACK_SIZE
	.align		4
.L_539:
        /*0140*/ 	.byte	0x04, 0x1e
        /*0142*/ 	.short	(.L_541 - .L_540)
.L_540:
        /*0144*/ 	.word	0x00000000


	//----- nvinfo : EIATTR_CBANK_PARAM_SIZE
	.align		4
.L_541:
        /*0148*/ 	.byte	0x03, 0x19
        /*014a*/ 	.short	0x0059


	//----- nvinfo : EIATTR_PARAM_CBANK
	.align		4
        /*014c*/ 	.byte	0x04, 0x0a
        /*014e*/ 	.short	(.L_543 - .L_542)
	.align		4
.L_542:
        /*0150*/ 	.word	index@(.nv.constant0._ZN18transformer_engine8kv_cache23copy_to_kv_cache_kernelI13__nv_bfloat16EEvPT_S4_S4_S4_PiS5_S5_15NVTE_QKV_Formatiiiiiiib)
        /*0154*/ 	.short	0x0210
        /*0156*/ 	.short	0x0059


	//----- nvinfo : EIATTR_SW_WAR
	.align		4
.L_543:
        /*0158*/ 	.byte	0x04, 0x36
        /*015a*/ 	.short	(.L_545 - .L_544)
.L_544:
        /*015c*/ 	.word	0x00000008
.L_545:


//--------------------- .nv.info._ZN18transformer_engine8kv_cache23reindex_kv_cache_kernelI13__nv_bfloat16EEvPT_S4_PiS5_S5_iiiii --------------------------
	.section	.nv.info._ZN18transformer_engine8kv_cache23reindex_kv_cache_kernelI13__nv_bfloat16EEvPT_S4_PiS5_S5_iiiii,"",@"SHT_CUDA_INFO"
	.sectionflags	@""
	.align	4


	//----- nvinfo : EIATTR_CUDA_API_VERSION
	.align		4
        /*0000*/ 	.byte	0x04, 0x37
        /*0002*/ 	.short	(.L_547 - .L_546)
.L_546:
        /*0004*/ 	.word	0x00000082


	//----- nvinfo : EIATTR_KPARAM_INFO
	.align		4
.L_547:
        /*0008*/ 	.byte	0x04, 0x17
        /*000a*/ 	.short	(.L_549 - .L_548)
.L_548:
        /*000c*/ 	.word	0x00000000
        /*0010*/ 	.short	0x0009
        /*0012*/ 	.short	0x0038
        /*0014*/ 	.byte	0x00, 0xf0, 0x11, 0x00


	//----- nvinfo : EIATTR_KPARAM_INFO
	.align		4
.L_549:
        /*0018*/ 	.byte	0x04, 0x17
        /*001a*/ 	.short	(.L_551 - .L_550)
.L_550:
        /*001c*/ 	.word	0x00000000
        /*0020*/ 	.short	0x0008
        /*0022*/ 	.short	0x0034
        /*0024*/ 	.byte	0x00, 0xf0, 0x11, 0x00


	//----- nvinfo : EIATTR_KPARAM_INFO
	.align		4
.L_551:
        /*0028*/ 	.byte	0x04, 0x17
        /*002a*/ 	.short	(.L_553 - .L_552)
.L_552:
        /*002c*/ 	.word	0x00000000
        /*0030*/ 	.short	0x0007
        /*0032*/ 	.short	0x0030
        /*0034*/ 	.byte	0x00, 0xf0, 0x11, 0x00


	//----- nvinfo : EIATTR_KPARAM_INFO
	.align		4
.L_553:
        /*0038*/ 	.byte	0x04, 0x17
        /*003a*/ 	.short	(.L_555 - .L_554)
.L_554:
        /*003c*/ 	.word	0x00000000
        /*0040*/ 	.short	0x0006
        /*0042*/ 	.short	0x002c
        /*0044*/ 	.byte	0x00, 0xf0, 0x11, 0x00


	//----- nvinfo : EIATTR_KPARAM_INFO
	.align		4
.L_555:
        /*0048*/ 	.byte	0x04, 0x17
        /*004a*/ 	.short	(.L_557 - .L_556)
.L_556:
        /*004c*/ 	.word	0x00000000
        /*0050*/ 	.short	0x0005
        /*0052*/ 	.short	0x0028
        /*0054*/ 	.byte	0x00, 0xf0, 0x11, 0x00


	//----- nvinfo : EIATTR_KPARAM_INFO
	.align		4
.L_557:
        /*0058*/ 	.byte	0x04, 0x17
        /*005a*/ 	.short	(.L_559 - .L_558)
.L_558:
        /*005c*/ 	.word	0x00000000
        /*0060*/ 	.short	0x0004
        /*0062*/ 	.short	0x0020
        /*0064*/ 	.byte	0x00, 0xf0, 0x21, 0x00


	//----- nvinfo : EIATTR_KPARAM_INFO
	.align		4
.L_559:
        /*0068*/ 	.byte	0x04, 0x17
        /*006a*/ 	.short	(.L_561 - .L_560)
.L_560:
        /*006c*/ 	.word	0x00000000
        /*0070*/ 	.short	0x0003
        /*0072*/ 	.short	0x0018
        /*0074*/ 	.byte	0x00, 0xf0, 0x21, 0x00


	//----- nvinfo : EIATTR_KPARAM_INFO
	.align		4
.L_561:
        /*0078*/ 	.byte	0x04, 0x17
        /*007a*/ 	.short	(.L_563 - .L_562)
.L_562:
        /*007c*/ 	.word	0x00000000
        /*0080*/ 	.short	0x0002
        /*0082*/ 	.short	0x0010
        /*0084*/ 	.byte	0x00, 0xf0, 0x21, 0x00


	//----- nvinfo : EIATTR_KPARAM_INFO
	.align		4
.L_563:
        /*0088*/ 	.byte	0x04, 0x17
        /*008a*/ 	.short	(.L_565 - .L_564)
.L_564:
        /*008c*/ 	.word	0x00000000
        /*0090*/ 	.short	0x0001
        /*0092*/ 	.short	0x0008
        /*0094*/ 	.byte	0x00, 0xf0, 0x21, 0x00


	//----- nvinfo : EIATTR_KPARAM_INFO
	.align		4
.L_565:
        /*0098*/ 	.byte	0x04, 0x17
        /*009a*/ 	.short	(.L_567 - .L_566)
.L_566:
        /*009c*/ 	.word	0x00000000
        /*00a0*/ 	.short	0x0000
        /*00a2*/ 	.short	0x0000
        /*00a4*/ 	.byte	0x00, 0xf0, 0x21, 0x00


	//----- nvinfo : EIATTR_SPARSE_MMA_MASK
	.align		4
.L_567:
        /*00a8*/ 	.byte	0x03, 0x50
        /*00aa*/ 	.short	0x0000


	//----- nvinfo : EIATTR_MAXREG_COUNT
	.align		4
        /*00ac*/ 	.byte	0x03, 0x1b
        /*00ae*/ 	.short	0x00ff


	//----- nvinfo : EIATTR_MERCURY_ISA_VERSION
	.align		4
        /*00b0*/ 	.byte	0x03, 0x5f
        /*00b2*/ 	.short	0x0101


	//----- nvinfo : EIATTR_EXIT_INSTR_OFFSETS
	.align		4
        /*00b4*/ 	.byte	0x04, 0x1c
        /*00b6*/ 	.short	(.L_569 - .L_568)


	//   ....[0]....
.L_568:
        /*00b8*/ 	.word	0x00000970


	//   ....[1]....
        /*00bc*/ 	.word	0x00000eb0


	//   ....[2]....
        /*00c0*/ 	.word	0x00001360


	//----- nvinfo : EIATTR_CRS_STACK_SIZE
	.align		4
.L_569:
        /*00c4*/ 	.byte	0x04, 0x1e
        /*00c6*/ 	.short	(.L_571 - .L_570)
.L_570:
        /*00c8*/ 	.word	0x00000000


	//----- nvinfo : EIATTR_CBANK_PARAM_SIZE
	.align		4
.L_571:
        /*00cc*/ 	.byte	0x03, 0x19
        /*00ce*/ 	.short	0x003c


	//----- nvinfo : EIATTR_PARAM_CBANK
	.align		4
        /*00d0*/ 	.byte	0x04, 0x0a
        /*00d2*/ 	.short	(.L_573 - .L_572)
	.align		4
.L_572:
        /*00d4*/ 	.word	index@(.nv.constant0._ZN18transformer_engine8kv_cache23reindex_kv_cache_kernelI13__nv_bfloat16EEvPT_S4_PiS5_S5_iiiii)
        /*00d8*/ 	.short	0x0210
        /*00da*/ 	.short	0x003c


	//----- nvinfo : EIATTR_SW_WAR
	.align		4
.L_573:
        /*00dc*/ 	.byte	0x04, 0x36
        /*00de*/ 	.short	(.L_575 - .L_574)
.L_574:
        /*00e0*/ 	.word	0x00000008
.L_575:


//--------------------- .nv.info._ZN18transformer_engine8kv_cache23copy_to_kv_cache_kernelI6__halfEEvPT_S4_S4_S4_PiS5_S5_15NVTE_QKV_Formatiiiiiiib --------------------------
	.section	.nv.info._ZN18transformer_engine8kv_cache23copy_to_kv_cache_kernelI6__halfEEvPT_S4_S4_S4_PiS5_S5_15NVTE_QKV_Formatiiiiiiib,"",@"SHT_CUDA_INFO"
	.sectionflags	@""
	.align	4


	//----- nvinfo : EIATTR_CUDA_API_VERSION
	.align		4
        /*0000*/ 	.byte	0x04, 0x37
        /*0002*/ 	.short	(.L_577 - .L_576)
.L_576:
        /*0004*/ 	.word	0x00000082


	//----- nvinfo : EIATTR_KPARAM_INFO
	.align		4
.L_577:
        /*0008*/ 	.byte	0x04, 0x17
        /*000a*/ 	.short	(.L_579 - .L_578)
.L_578:
        /*000c*/ 	.word	0x00000000
        /*0010*/ 	.short	0x000f
        /*0012*/ 	.short	0x0058
        /*0014*/ 	.byte	0x00, 0xf0, 0x05, 0x00


	//----- nvinfo : EIATTR_KPARAM_INFO
	.align		4
.L_579:
        /*0018*/ 	.byte	0x04, 0x17
        /*001a*/ 	.short	(.L_581 - .L_580)
.L_580:
        /*001c*/ 	.word	0x00000000
        /*0020*/ 	.short	0x000e
        /*0022*/ 	.short	0x0054
        /*0024*/ 	.byte	0x00, 0xf0, 0x11, 0x00


	//----- nvinfo : EIATTR_KPARAM_INFO
	.align		4
.L_581:
        /*0028*/ 	.byte	0x04, 0x17
        /*002a*/ 	.short	(.L_583 - .L_582)
.L_582:
        /*002c*/ 	.word	0x00000000
        /*0030*/ 	.short	0x000d
        /*0032*/ 	.short	0x0050
        /*0034*/ 	.byte	0x00, 0xf0, 0x11, 0x00


	//----- nvinfo : EIATTR_KPARAM_INFO
	.align		4
.L_583:
        /*0038*/ 	.byte	0x04, 0x17
        /*003a*/ 	.short	(.L_585 - .L_584)
.L_584:
        /*003c*/ 	.word	0x00000000
        /*0040*/ 	.short	0x000c
        /*0042*/ 	.short	0x004c
        /*0044*/ 	.byte	0x00, 0xf0, 0x11, 0x00


	//----- nvinfo : EIATTR_KPARAM_INFO
	.align		4
.L_585:
        /*0048*/ 	.byte	0x04, 0x17
        /*004a*/ 	.short	(.L_587 - .L_586)
.L_586:
        /*004c*/ 	.word	0x00000000
        /*0050*/ 	.short	0x000b
        /*0052*/ 	.short	0x0048
        /*0054*/ 	.byte	0x00, 0xf0, 0x11, 0x00


	//----- nvinfo : EIATTR_KPARAM_INFO
	.align		4
.L_587:
        /*0058*/ 	.byte	0x04, 0x17
        /*005a*/ 	.short	(.L_589 - .L_588)
.L_588:
        /*005c*/ 	.word	0x00000000
        /*0060*/ 	.short	0x000a
        /*0062*/ 	.short	0x0044
        /*0064*/ 	.byte	0x00, 0xf0, 0x11, 0x00


	//----- nvinfo : EIATTR_KPARAM_INFO
	.align		4
.L_589:
        /*0068*/ 	.byte	0x04, 0x17
        /*006a*/ 	.short	(.L_591 - .L_590)
.L_590:
        /*006c*/ 	.word	0x00000000
        /*0070*/ 	.short	0x0009
        /*0072*/ 	.short	0x0040
        /*0074*/ 	.byte	0x00, 0xf0, 0x11, 0x00


	//----- nvinfo : EIATTR_KPARAM_INFO
	.align		4
.L_591:
        /*0078*/ 	.byte	0x04, 0x17
        /*007a*/ 	.short	(.L_593 - .L_592)
.L_592:
        /*007c*/ 	.word	0x00000000
        /*0080*/ 	.short	0x0008
        /*0082*/ 	.short	0x003c
        /*0084*/ 	.byte	0x00, 0xf0, 0x11, 0x00


	//----- nvinfo : EIATTR_KPARAM_INFO
	.align		4
.L_593:
        /*0088*/ 	.byte	0x04, 0x17
        /*008a*/ 	.short	(.L_595 - .L_594)
.L_594:
        /*008c*/ 	.word	0x00000000
        /*0090*/ 	.short	0x0007
        /*0092*/ 	.short	0x0038
        /*0094*/ 	.byte	0x00, 0xf0, 0x11, 0x00


	//----- nvinfo : EIATTR_KPARAM_INFO
	.align		4
.L_595:
        /*0098*/ 	.byte	0x04, 0x17
        /*009a*/ 	.short	(.L_597 - .L_596)
.L_596:
        /*009c*/ 	.word	0x00000000
        /*00a0*/ 	.short	0x0006
        /*00a2*/ 	.short	0x0030
        /*00a4*/ 	.byte	0x00, 0xf0, 0x21, 0x00


	//----- nvinfo : EIATTR_KPARAM_INFO
	.align		4
.L_597:
        /*00a8*/ 	.byte	0x04, 0x17
        /*00aa*/ 	.short	(.L_599 - .L_598)
.L_598:
        /*00ac*/ 	.word	0x00000000
        /*00b0*/ 	.short	0x0005
        /*00b2*/ 	.short	0x0028
        /*00b4*/ 	.byte	0x00, 0xf0, 0x21, 0x00


	//----- nvinfo : EIATTR_KPARAM_INFO
	.align		4
.L_599:
        /*00b8*/ 	.byte	0x04, 0x17
        /*00ba*/ 	.short	(.L_601 - .L_600)
.L_600:
        /*00bc*/ 	.word	0x00000000
        /*00c0*/ 	.short	0x0004
        /*00c2*/ 	.short	0x0020
        /*00c4*/ 	.byte	0x00, 0xf0, 0x21, 0x00


	//----- nvinfo : EIATTR_KPARAM_INFO
	.align		4
.L_601:
        /*00c8*/ 	.byte	0x04, 0x17
        /*00ca*/ 	.short	(.L_603 - .L_602)
.L_602:
        /*00cc*/ 	.word	0x00000000
        /*00d0*/ 	.short	0x0003
        /*00d2*/ 	.short	0x0018
        /*00d4*/ 	.byte	0x00, 0xf0, 0x21, 0x00


	//----- nvinfo : EIATTR_KPARAM_INFO
	.align		4
.L_603:
        /*00d8*/ 	.byte	0x04, 0x17
        /*00da*/ 	.short	(.L_605 - .L_604)
.L_604:
        /*00dc*/ 	.word	0x00000000
        /*00e0*/ 	.short	0x0002
        /*00e2*/ 	.short	0x0010
        /*00e4*/ 	.byte	0x00, 0xf0, 0x21, 0x00


	//----- nvinfo : EIATTR_KPARAM_INFO
	.align		4
.L_605:
        /*00e8*/ 	.byte	0x04, 0x17
        /*00ea*/ 	.short	(.L_607 - .L_606)
.L_606:
        /*00ec*/ 	.word	0x00000000
        /*00f0*/ 	.short	0x0001
        /*00f2*/ 	.short	0x0008
        /*00f4*/ 	.byte	0x00, 0xf0, 0x21, 0x00


	//----- nvinfo : EIATTR_KPARAM_INFO
	.align		4
.L_607:
        /*00f8*/ 	.byte	0x04, 0x17
        /*00fa*/ 	.short	(.L_609 - .L_608)
.L_608:
        /*00fc*/ 	.word	0x00000000
        /*0100*/ 	.short	0x0000
        /*0102*/ 	.short	0x0000
        /*0104*/ 	.byte	0x00, 0xf0, 0x21, 0x00


	//----- nvinfo : EIATTR_SPARSE_MMA_MASK
	.align		4
.L_609:
        /*0108*/ 	.byte	0x03, 0x50
        /*010a*/ 	.short	0x0000


	//----- nvinfo : EIATTR_MAXREG_COUNT
	.align		4
        /*010c*/ 	.byte	0x03, 0x1b
        /*010e*/ 	.short	0x00ff


	//----- nvinfo : EIATTR_MERCURY_ISA_VERSION
	.align		4
        /*0110*/ 	.byte	0x03, 0x5f
        /*0112*/ 	.short	0x0101


	//----- nvinfo : EIATTR_EXIT_INSTR_OFFSETS
	.align		4
        /*0114*/ 	.byte	0x04, 0x1c
        /*0116*/ 	.short	(.L_611 - .L_610)


	//   ....[0]....
.L_610:
        /*0118*/ 	.word	0x00000210


	//   ....[1]....
        /*011c*/ 	.word	0x00000250


	//   ....[2]....
        /*0120*/ 	.word	0x00000930


	//   ....[3]....
        /*0124*/ 	.word	0x00001010


	//   ....[4]....
        /*0128*/ 	.word	0x00001050


	//   ....[5]....
        /*012c*/ 	.word	0x00001750


	//   ....[6]....
        /*0130*/ 	.word	0x00001e20


	//   ....[7]....
        /*0134*/ 	.word	0x00001e60


	//   ....[8]....
        /*0138*/ 	.word	0x00002560


	//   ....[9]....
        /*013c*/ 	.word	0x00002c30


	//----- nvinfo : EIATTR_CRS_STACK_SIZE
	.align		4
.L_611:
        /*0140*/ 	.byte	0x04, 0x1e
        /*0142*/ 	.short	(.L_613 - .L_612)
.L_612:
        /*0144*/ 	.word	0x00000000


	//----- nvinfo : EIATTR_CBANK_PARAM_SIZE
	.align		4
.L_613:
        /*0148*/ 	.byte	0x03, 0x19
        /*014a*/ 	.short	0x0059


	//----- nvinfo : EIATTR_PARAM_CBANK
	.align		4
        /*014c*/ 	.byte	0x04, 0x0a
        /*014e*/ 	.short	(.L_615 - .L_614)
	.align		4
.L_614:
        /*0150*/ 	.word	index@(.nv.constant0._ZN18transformer_engine8kv_cache23copy_to_kv_cache_kernelI6__halfEEvPT_S4_S4_S4_PiS5_S5_15NVTE_QKV_Formatiiiiiiib)
        /*0154*/ 	.short	0x0210
        /*0156*/ 	.short	0x0059


	//----- nvinfo : EIATTR_SW_WAR
	.align		4
.L_615:
        /*0158*/ 	.byte	0x04, 0x36
        /*015a*/ 	.short	(.L_617 - .L_616)
.L_616:
        /*015c*/ 	.word	0x00000008
.L_617:


//--------------------- .nv.info._ZN18transformer_engine8kv_cache23reindex_kv_cache_kernelI6__halfEEvPT_S4_PiS5_S5_iiiii --------------------------
	.section	.nv.info._ZN18transformer_engine8kv_cache23reindex_kv_cache_kernelI6__halfEEvPT_S4_PiS5_S5_iiiii,"",@"SHT_CUDA_INFO"
	.sectionflags	@""
	.align	4


	//----- nvinfo : EIATTR_CUDA_API_VERSION
	.align		4
        /*0000*/ 	.byte	0x04, 0x37
        /*0002*/ 	.short	(.L_619 - .L_618)
.L_618:
        /*0004*/ 	.word	0x00000082


	//----- nvinfo : EIATTR_KPARAM_INFO
	.align		4
.L_619:
        /*0008*/ 	.byte	0x04, 0x17
        /*000a*/ 	.short	(.L_621 - .L_620)
.L_620:
        /*000c*/ 	.word	0x00000000
        /*0010*/ 	.short	0x0009
        /*0012*/ 	.short	0x0038
        /*0014*/ 	.byte	0x00, 0xf0, 0x11, 0x00


	//----- nvinfo : EIATTR_KPARAM_INFO
	.align		4
.L_621:
        /*0018*/ 	.byte	0x04, 0x17
        /*001a*/ 	.short	(.L_623 - .L_622)
.L_622:
        /*001c*/ 	.word	0x00000000
        /*0020*/ 	.short	0x0008
        /*0022*/ 	.short	0x0034
        /*0024*/ 	.byte	0x00, 0xf0, 0x11, 0x00


	//----- nvinfo : EIATTR_KPARAM_INFO
	.align		4
.L_623:
        /*0028*/ 	.byte	0x04, 0x17
        /*002a*/ 	.short	(.L_625 - .L_624)
.L_624:
        /*002c*/ 	.word	0x00000000
        /*0030*/ 	.short	0x0007
        /*0032*/ 	.short	0x0030
        /*0034*/ 	.byte	0x00, 0xf0, 0x11, 0x00


	//----- nvinfo : EIATTR_KPARAM_INFO
	.align		4
.L_625:
        /*0038*/ 	.byte	0x04, 0x17
        /*003a*/ 	.short	(.L_627 - .L_626)
.L_626:
        /*003c*/ 	.word	0x00000000
        /*0040*/ 	.short	0x0006
        /*0042*/ 	.short	0x002c
        /*0044*/ 	.byte	0x00, 0xf0, 0x11, 0x00


	//----- nvinfo : EIATTR_KPARAM_INFO
	.align		4
.L_627:
        /*0048*/ 	.byte	0x04, 0x17
        /*004a*/ 	.short	(.L_629 - .L_628)
.L_628:
        /*004c*/ 	.word	0x00000000
        /*0050*/ 	.short	0x0005
        /*0052*/ 	.short	0x0028
        /*0054*/ 	.byte	0x00, 0xf0, 0x11, 0x00


	//----- nvinfo : EIATTR_KPARAM_INFO
	.align		4
.L_629:
        /*0058*/ 	.byte	0x04, 0x17
        /*005a*/ 	.short	(.L_631 - .L_630)
.L_630:
        /*005c*/ 	.word	0x00000000
        /*0060*/ 	.short	0x0004
        /*0062*/ 	.short	0x0020
        /*0064*/ 	.byte	0x00, 0xf0, 0x21, 0x00


	//----- nvinfo : EIATTR_KPARAM_INFO
	.align		4
.L_631:
        /*0068*/ 	.byte	0x04, 0x17
        /*006a*/ 	.short	(.L_633 - .L_632)
.L_632:
        /*006c*/ 	.word	0x00000000
        /*0070*/ 	.short	0x0003
        /*0072*/ 	.short	0x0018
        /*0074*/ 	.byte	0x00, 0xf0, 0x21, 0x00


	//----- nvinfo : EIATTR_KPARAM_INFO
	.align		4
.L_633:
        /*0078*/ 	.byte	0x04, 0x17
        /*007a*/ 	.short	(.L_635 - .L_634)
.L_634:
        /*007c*/ 	.word	0x00000000
        /*0080*/ 	.short	0x0002
        /*0082*/ 	.short	0x0010
        /*0084*/ 	.byte	0x00, 0xf0, 0x21, 0x00


	//----- nvinfo : EIATTR_KPARAM_INFO
	.align		4
.L_635:
        /*0088*/ 	.byte	0x04, 0x17
        /*008a*/ 	.short	(.L_637 - .L_636)
.L_636:
        /*008c*/ 	.word	0x00000000
        /*0090*/ 	.short	0x0001
        /*0092*/ 	.short	0x0008
        /*0094*/ 	.byte	0x00, 0xf0, 0x21, 0x00


	//----- nvinfo : EIATTR_KPARAM_INFO
	.align		4
.L_637:
        /*0098*/ 	.byte	0x04, 0x17
        /*009a*/ 	.short	(.L_639 - .L_638)
.L_638:
        /*009c*/ 	.word	0x00000000
        /*00a0*/ 	.short	0x0000
        /*00a2*/ 	.short	0x0000
        /*00a4*/ 	.byte	0x00, 0xf0, 0x21, 0x00


	//----- nvinfo : EIATTR_SPARSE_MMA_MASK
	.align		4
.L_639:
        /*00a8*/ 	.byte	0x03, 0x50
        /*00aa*/ 	.short	0x0000


	//----- nvinfo : EIATTR_MAXREG_COUNT
	.align		4
        /*00ac*/ 	.byte	0x03, 0x1b
        /*00ae*/ 	.short	0x00ff


	//----- nvinfo : EIATTR_MERCURY_ISA_VERSION
	.align		4
        /*00b0*/ 	.byte	0x03, 0x5f
        /*00b2*/ 	.short	0x0101


	//----- nvinfo : EIATTR_EXIT_INSTR_OFFSETS
	.align		4
        /*00b4*/ 	.byte	0x04, 0x1c
        /*00b6*/ 	.short	(.L_641 - .L_640)


	//   ....[0]....
.L_640:
        /*00b8*/ 	.word	0x00000970


	//   ....[1]....
        /*00bc*/ 	.word	0x00000eb0


	//   ....[2]....
        /*00c0*/ 	.word	0x00001360


	//----- nvinfo : EIATTR_CRS_STACK_SIZE
	.align		4
.L_641:
        /*00c4*/ 	.byte	0x04, 0x1e
        /*00c6*/ 	.short	(.L_643 - .L_642)
.L_642:
        /*00c8*/ 	.word	0x00000000


	//----- nvinfo : EIATTR_CBANK_PARAM_SIZE
	.align		4
.L_643:
        /*00cc*/ 	.byte	0x03, 0x19
        /*00ce*/ 	.short	0x003c


	//----- nvinfo : EIATTR_PARAM_CBANK
	.align		4
        /*00d0*/ 	.byte	0x04, 0x0a
        /*00d2*/ 	.short	(.L_645 - .L_644)
	.align		4
.L_644:
        /*00d4*/ 	.word	index@(.nv.constant0._ZN18transformer_engine8kv_cache23reindex_kv_cache_kernelI6__halfEEvPT_S4_PiS5_S5_iiiii)
        /*00d8*/ 	.short	0x0210
        /*00da*/ 	.short	0x003c


	//----- nvinfo : EIATTR_SW_WAR
	.align		4
.L_645:
        /*00dc*/ 	.byte	0x04, 0x36
        /*00de*/ 	.short	(.L_647 - .L_646)
.L_646:
        /*00e0*/ 	.word	0x00000008
.L_647:


//--------------------- .nv.info._ZN18transformer_engine8kv_cache23copy_to_kv_cache_kernelIfEEvPT_S3_S3_S3_PiS4_S4_15NVTE_QKV_Formatiiiiiiib --------------------------
	.section	.nv.info._ZN18transformer_engine8kv_cache23copy_to_kv_cache_kernelIfEEvPT_S3_S3_S3_PiS4_S4_15NVTE_QKV_Formatiiiiiiib,"",@"SHT_CUDA_INFO"
	.sectionflags	@""
	.align	4


	//----- nvinfo : EIATTR_CUDA_API_VERSION
	.align		4
        /*0000*/ 	.byte	0x04, 0x37
        /*0002*/ 	.short	(.L_649 - .L_648)
.L_648:
        /*0004*/ 	.word	0x00000082


	//----- nvinfo : EIATTR_KPARAM_INFO
	.align		4
.L_649:
        /*0008*/ 	.byte	0x04, 0x17
        /*000a*/ 	.short	(.L_651 - .L_650)
.L_650:
        /*000c*/ 	.word	0x00000000
        /*0010*/ 	.short	0x000f
        /*0012*/ 	.short	0x0058
        /*0014*/ 	.byte	0x00, 0xf0, 0x05, 0x00


	//----- nvinfo : EIATTR_KPARAM_INFO
	.align		4
.L_651:
        /*0018*/ 	.byte	0x04, 0x17
        /*001a*/ 	.short	(.L_653 - .L_652)
.L_652:
        /*001c*/ 	.word	0x00000000
        /*0020*/ 	.short	0x000e
        /*0022*/ 	.short	0x0054
        /*0024*/ 	.byte	0x00, 0xf0, 0x11, 0x00


	//----- nvinfo : EIATTR_KPARAM_INFO
	.align		4
.L_653:
        /*0028*/ 	.byte	0x04, 0x17
        /*002a*/ 	.short	(.L_655 - .L_654)
.L_654:
        /*002c*/ 	.word	0x00000000
        /*0030*/ 	.short	0x000d
        /*0032*/ 	.short	0x0050
        /*0034*/ 	.byte	0x00, 0xf0, 0x11, 0x00


	//----- nvinfo : EIATTR_KPARAM_INFO
	.align		4
.L_655:
        /*0038*/ 	.byte	0x04, 0x17
        /*003a*/ 	.short	(.L_657 - .L_656)
.L_656:
        /*003c*/ 	.word	0x00000000
        /*0040*/ 	.short	0x000c
        /*0042*/ 	.short	0x004c
        /*0044*/ 	.byte	0x00, 0xf0, 0x11, 0x00


	//----- nvinfo : EIATTR_KPARAM_INFO
	.align		4
.L_657:
        /*0048*/ 	.byte	0x04, 0x17
        /*004a*/ 	.short	(.L_659 - .L_658)
.L_658:
        /*004c*/ 	.word	0x00000000
        /*0050*/ 	.short	0x000b
        /*0052*/ 	.short	0x0048
        /*0054*/ 	.byte	0x00, 0xf0, 0x11, 0x00


	//----- nvinfo : EIATTR_KPARAM_INFO
	.align		4
.L_659:
        /*0058*/ 	.byte	0x04, 0x17
        /*005a*/ 	.short	(.L_661 - .L_660)
.L_660:
        /*005c*/ 	.word	0x00000000
        /*0060*/ 	.short	0x000a
        /*0062*/ 	.short	0x0044
        /*0064*/ 	.byte	0x00, 0xf0, 0x11, 0x00


	//----- nvinfo : EIATTR_KPARAM_INFO
	.align		4
.L_661:
        /*0068*/ 	.byte	0x04, 0x17
        /*006a*/ 	.short	(.L_663 - .L_662)
.L_662:
        /*006c*/ 	.word	0x00000000
        /*0070*/ 	.short	0x0009
        /*0072*/ 	.short	0x0040
        /*0074*/ 	.byte	0x00, 0xf0, 0x11, 0x00


	//----- nvinfo : EIATTR_KPARAM_INFO
	.align		4
.L_663:
        /*0078*/ 	.byte	0x04, 0x17
        /*007a*/ 	.short	(.L_665 - .L_664)
.L_664:
        /*007c*/ 	.word	0x00000000
        /*0080*/ 	.short	0x0008
        /*0082*/ 	.short	0x003c
        /*0084*/ 	.byte	0x00, 0xf0, 0x11, 0x00


	//----- nvinfo : EIATTR_KPARAM_INFO
	.align		4
.L_665:
        /*0088*/ 	.byte	0x04, 0x17
        /*008a*/ 	.short	(.L_667 - .L_666)
.L_666:
        /*008c*/ 	.word	0x00000000
        /*0090*/ 	.short	0x0007
        /*0092*/ 	.short	0x0038
        /*0094*/ 	.byte	0x00, 0xf0, 0x11, 0x00


	//----- nvinfo : EIATTR_KPARAM_INFO
	.align		4
.L_667:
        /*0098*/ 	.byte	0x04, 0x17
        /*009a*/ 	.short	(.L_669 - .L_668)
.L_668:
        /*009c*/ 	.word	0x00000000
        /*00a0*/ 	.short	0x0006
        /*00a2*/ 	.short	0x0030
        /*00a4*/ 	.byte	0x00, 0xf0, 0x21, 0x00


	//----- nvinfo : EIATTR_KPARAM_INFO
	.align		4
.L_669:
        /*00a8*/ 	.byte	0x04, 0x17
        /*00aa*/ 	.short	(.L_671 - .L_670)
.L_670:
        /*00ac*/ 	.word	0x00000000
        /*00b0*/ 	.short	0x0005
        /*00b2*/ 	.short	0x0028
        /*00b4*/ 	.byte	0x00, 0xf0, 0x21, 0x00


	//----- nvinfo : EIATTR_KPARAM_INFO
	.align		4
.L_671:
        /*00b8*/ 	.byte	0x04, 0x17
        /*00ba*/ 	.short	(.L_673 - .L_672)
.L_672:
        /*00bc*/ 	.word	0x00000000
        /*00c0*/ 	.short	0x0004
        /*00c2*/ 	.short	0x0020
        /*00c4*/ 	.byte	0x00, 0xf0, 0x21, 0x00


	//----- nvinfo : EIATTR_KPARAM_INFO
	.align		4
.L_673:
        /*00c8*/ 	.byte	0x04, 0x17
        /*00ca*/ 	.short	(.L_675 - .L_674)
.L_674:
        /*00cc*/ 	.word	0x00000000
        /*00d0*/ 	.short	0x0003
        /*00d2*/ 	.short	0x0018
        /*00d4*/ 	.byte	0x00, 0xf0, 0x21, 0x00


	//----- nvinfo : EIATTR_KPARAM_INFO
	.align		4
.L_675:
        /*00d8*/ 	.byte	0x04, 0x17
        /*00da*/ 	.short	(.L_677 - .L_676)
.L_676:
        /*00dc*/ 	.word	0x00000000
        /*00e0*/ 	.short	0x0002
        /*00e2*/ 	.short	0x0010
        /*00e4*/ 	.byte	0x00, 0xf0, 0x21, 0x00


	//----- nvinfo : EIATTR_KPARAM_INFO
	.align		4
.L_677:
        /*00e8*/ 	.byte	0x04, 0x17
        /*00ea*/ 	.short	(.L_679 - .L_678)
.L_678:
        /*00ec*/ 	.word	0x00000000
        /*00f0*/ 	.short	0x0001
        /*00f2*/ 	.short	0x0008
        /*00f4*/ 	.byte	0x00, 0xf0, 0x21, 0x00


	//----- nvinfo : EIATTR_KPARAM_INFO
	.align		4
.L_679:
        /*00f8*/ 	.byte	0x04, 0x17
        /*00fa*/ 	.short	(.L_681 - .L_680)
.L_680:
        /*00fc*/ 	.word	0x00000000
        /*0100*/ 	.short	0x0000
        /*0102*/ 	.short	0x0000
        /*0104*/ 	.byte	0x00, 0xf0, 0x21, 0x00


	//----- nvinfo : EIATTR_SPARSE_MMA_MASK
	.align		4
.L_681:
        /*0108*/ 	.byte	0x03, 0x50
        /*010a*/ 	.short	0x0000


	//----- nvinfo : EIATTR_MAXREG_COUNT
	.align		4
        /*010c*/ 	.byte	0x03, 0x1b
        /*010e*/ 	.short	0x00ff


	//----- nvinfo : EIATTR_MERCURY_ISA_VERSION
	.align		4
        /*0110*/ 	.byte	0x03, 0x5f
        /*0112*/ 	.short	0x0101


	//----- nvinfo : EIATTR_EXIT_INSTR_OFFSETS
	.align		4
        /*0114*/ 	.byte	0x04, 0x1c
        /*0116*/ 	.short	(.L_683 - .L_682)


	//   ....[0]....
.L_682:
        /*0118*/ 	.word	0x00000210


	//   ....[1]....
        /*011c*/ 	.word	0x00000250


	//   ....[2]....
        /*0120*/ 	.word	0x00000930


	//   ....[3]....
        /*0124*/ 	.word	0x00001000


	//   ....[4]....
        /*0128*/ 	.word	0x00001040


	//   ....[5]....
        /*012c*/ 	.word	0x00001750


	//   ....[6]....
        /*0130*/ 	.word	0x00001e20


	//   ....[7]....
        /*0134*/ 	.word	0x00001e60


	//   ....[8]....
        /*0138*/ 	.word	0x00002570


	//   ....[9]....
        /*013c*/ 	.word	0x00002c40


	//----- nvinfo : EIATTR_CRS_STACK_SIZE
	.align		4
.L_683:
        /*0140*/ 	.byte	0x04, 0x1e
        /*0142*/ 	.short	(.L_685 - .L_684)
.L_684:
        /*0144*/ 	.word	0x00000000


	//----- nvinfo : EIATTR_CBANK_PARAM_SIZE
	.align		4
.L_685:
        /*0148*/ 	.byte	0x03, 0x19
        /*014a*/ 	.short	0x0059


	//----- nvinfo : EIATTR_PARAM_CBANK
	.align		4
        /*014c*/ 	.byte	0x04, 0x0a
        /*014e*/ 	.short	(.L_687 - .L_686)
	.align		4
.L_686:
        /*0150*/ 	.word	index@(.nv.constant0._ZN18transformer_engine8kv_cache23copy_to_kv_cache_kernelIfEEvPT_S3_S3_S3_PiS4_S4_15NVTE_QKV_Formatiiiiiiib)
        /*0154*/ 	.short	0x0210
        /*0156*/ 	.short	0x0059


	//----- nvinfo : EIATTR_SW_WAR
	.align		4
.L_687:
        /*0158*/ 	.byte	0x04, 0x36
        /*015a*/ 	.short	(.L_689 - .L_688)
.L_688:
        /*015c*/ 	.word	0x00000008
.L_689:


//--------------------- .nv.info._ZN18transformer_engine8kv_cache23reindex_kv_cache_kernelIfEEvPT_S3_PiS4_S4_iiiii --------------------------
	.section	.nv.info._ZN18transformer_engine8kv_cache23reindex_kv_cache_kernelIfEEvPT_S3_PiS4_S4_iiiii,"",@"SHT_CUDA_INFO"
	.sectionflags	@""
	.align	4


	//----- nvinfo : EIATTR_CUDA_API_VERSION
	.align		4
        /*0000*/ 	.byte	0x04, 0x37
        /*0002*/ 	.short	(.L_691 - .L_690)
.L_690:
        /*0004*/ 	.word	0x00000082


	//----- nvinfo : EIATTR_KPARAM_INFO
	.align		4
.L_691:
        /*0008*/ 	.byte	0x04, 0x17
        /*000a*/ 	.short	(.L_693 - .L_692)
.L_692:
        /*000c*/ 	.word	0x00000000
        /*0010*/ 	.short	0x0009
        /*0012*/ 	.short	0x0038
        /*0014*/ 	.byte	0x00, 0xf0, 0x11, 0x00


	//----- nvinfo : EIATTR_KPARAM_INFO
	.align		4
.L_693:
        /*0018*/ 	.byte	0x04, 0x17
        /*001a*/ 	.short	(.L_695 - .L_694)
.L_694:
        /*001c*/ 	.word	0x00000000
        /*0020*/ 	.short	0x0008
        /*0022*/ 	.short	0x0034
        /*0024*/ 	.byte	0x00, 0xf0, 0x11, 0x00


	//----- nvinfo : EIATTR_KPARAM_INFO
	.align		4
.L_695:
        /*0028*/ 	.byte	0x04, 0x17
        /*002a*/ 	.short	(.L_697 - .L_696)
.L_696:
        /*002c*/ 	.word	0x00000000
        /*0030*/ 	.short	0x0007
        /*0032*/ 	.short	0x0030
        /*0034*/ 	.byte	0x00, 0xf0, 0x11, 0x00


	//----- nvinfo : EIATTR_KPARAM_INFO
	.align		4
.L_697:
        /*0038*/ 	.byte	0x04, 0x17
        /*003a*/ 	.short	(.L_699 - .L_698)
.L_698:
        /*003c*/ 	.word	0x00000000
        /*0040*/ 	.short	0x0006
        /*0042*/ 	.short	0x002c
        /*0044*/ 	.byte	0x00, 0xf0, 0x11, 0x00


	//----- nvinfo : EIATTR_KPARAM_INFO
	.align		4
.L_699:
        /*0048*/ 	.byte	0x04, 0x17
        /*004a*/ 	.short	(.L_701 - .L_700)
.L_700:
        /*004c*/ 	.word	0x00000000
        /*0050*/ 	.short	0x0005
        /*0052*/ 	.short	0x0028
        /*0054*/ 	.byte	0x00, 0xf0, 0x11, 0x00


	//----- nvinfo : EIATTR_KPARAM_INFO
	.align		4
.L_701:
        /*0058*/ 	.byte	0x04, 0x17
        /*005a*/ 	.short	(.L_703 - .L_702)
.L_702:
        /*005c*/ 	.word	0x00000000
        /*0060*/ 	.short	0x0004
        /*0062*/ 	.short	0x0020
        /*0064*/ 	.byte	0x00, 0xf0, 0x21, 0x00


	//----- nvinfo : EIATTR_KPARAM_INFO
	.align		4
.L_703:
        /*0068*/ 	.byte	0x04, 0x17
        /*006a*/ 	.short	(.L_705 - .L_704)
.L_704:
        /*006c*/ 	.word	0x00000000
        /*0070*/ 	.short	0x0003
        /*0072*/ 	.short	0x0018
        /*0074*/ 	.byte	0x00, 0xf0, 0x21, 0x00


	//----- nvinfo : EIATTR_KPARAM_INFO
	.align		4
.L_705:
        /*0078*/ 	.byte	0x04, 0x17
        /*007a*/ 	.short	(.L_707 - .L_706)
.L_706:
        /*007c*/ 	.word	0x00000000
        /*0080*/ 	.short	0x0002
        /*0082*/ 	.short	0x0010
        /*0084*/ 	.byte	0x00, 0xf0, 0x21, 0x00


	//----- nvinfo : EIATTR_KPARAM_INFO
	.align		4
.L_707:
        /*0088*/ 	.byte	0x04, 0x17
        /*008a*/ 	.short	(.L_709 - .L_708)
.L_708:
        /*008c*/ 	.word	0x00000000
        /*0090*/ 	.short	0x0001
        /*0092*/ 	.short	0x0008
        /*0094*/ 	.byte	0x00, 0xf0, 0x21, 0x00


	//----- nvinfo : EIATTR_KPARAM_INFO
	.align		4
.L_709:
        /*0098*/ 	.byte	0x04, 0x17
        /*009a*/ 	.short	(.L_711 - .L_710)
.L_710:
        /*009c*/ 	.word	0x00000000
        /*00a0*/ 	.short	0x0000
        /*00a2*/ 	.short	0x0000
        /*00a4*/ 	.byte	0x00, 0xf0, 0x21, 0x00


	//----- nvinfo : EIATTR_SPARSE_MMA_MASK
	.align		4
.L_711:
        /*00a8*/ 	.byte	0x03, 0x50
        /*00aa*/ 	.short	0x0000


	//----- nvinfo : EIATTR_MAXREG_COUNT
	.align		4
        /*00ac*/ 	.byte	0x03, 0x1b
        /*00ae*/ 	.short	0x00ff


	//----- nvinfo : EIATTR_MERCURY_ISA_VERSION
	.align		4
        /*00b0*/ 	.byte	0x03, 0x5f
        /*00b2*/ 	.short	0x0101


	//----- nvinfo : EIATTR_EXIT_INSTR_OFFSETS
	.align		4
        /*00b4*/ 	.byte	0x04, 0x1c
        /*00b6*/ 	.short	(.L_713 - .L_712)


	//   ....[0]....
.L_712:
        /*00b8*/ 	.word	0x00000970


	//   ....[1]....
        /*00bc*/ 	.word	0x00000eb0


	//   ....[2]....
        /*00c0*/ 	.word	0x00001360


	//----- nvinfo : EIATTR_CRS_STACK_SIZE
	.align		4
.L_713:
        /*00c4*/ 	.byte	0x04, 0x1e
        /*00c6*/ 	.short	(.L_715 - .L_714)
.L_714:
        /*00c8*/ 	.word	0x00000000


	//----- nvinfo : EIATTR_CBANK_PARAM_SIZE
	.align		4
.L_715:
        /*00cc*/ 	.byte	0x03, 0x19
        /*00ce*/ 	.short	0x003c


	//----- nvinfo : EIATTR_PARAM_CBANK
	.align		4
        /*00d0*/ 	.byte	0x04, 0x0a
        /*00d2*/ 	.short	(.L_717 - .L_716)
	.align		4
.L_716:
        /*00d4*/ 	.word	index@(.nv.constant0._ZN18transformer_engine8kv_cache23reindex_kv_cache_kernelIfEEvPT_S3_PiS4_S4_iiiii)
        /*00d8*/ 	.short	0x0210
        /*00da*/ 	.short	0x003c


	//----- nvinfo : EIATTR_SW_WAR
	.align		4
.L_717:
        /*00dc*/ 	.byte	0x04, 0x36
        /*00de*/ 	.short	(.L_719 - .L_718)
.L_718:
        /*00e0*/ 	.word	0x00000008
.L_719:


//--------------------- .nv.callgraph             --------------------------
	.section	.nv.callgraph,"",@"SHT_CUDA_CALLGRAPH"
	.align	4
	.sectionentsize	8
	.align		4
        /*0000*/ 	.word	0x00000000
	.align		4
        /*0004*/ 	.word	0xffffffff
	.align		4
        /*0008*/ 	.word	0x00000000
	.align		4
        /*000c*/ 	.word	0xfffffffe
	.align		4
        /*0010*/ 	.word	0x00000000
	.align		4
        /*0014*/ 	.word	0xfffffffd
	.align		4
        /*0018*/ 	.word	0x00000000
	.align		4
        /*001c*/ 	.word	0xfffffffc


//--------------------- .text._ZN18transformer_engine8kv_cache26convert_bshd_to_thd_kernelI13__nv_fp8_e5m2EEvPT_S4_Piiiii --------------------------
	.section	.text._ZN18transformer_engine8kv_cache26convert_bshd_to_thd_kernelI13__nv_fp8_e5m2EEvPT_S4_Piiiii,"ax",@progbits
	.align	128
        .global         _ZN18transformer_engine8kv_cache26convert_bshd_to_thd_kernelI13__nv_fp8_e5m2EEvPT_S4_Piiiii
        .type           _ZN18transformer_engine8kv_cache26convert_bshd_to_thd_kernelI13__nv_fp8_e5m2EEvPT_S4_Piiiii,@function
        .size           _ZN18transformer_engine8kv_cache26convert_bshd_to_thd_kernelI13__nv_fp8_e5m2EEvPT_S4_Piiiii,(.L_x_350 - _ZN18transformer_engine8kv_cache26convert_bshd_to_thd_kernelI13__nv_fp8_e5m2EEvPT_S4_Piiiii)
        .other          _ZN18transformer_engine8kv_cache26convert_bshd_to_thd_kernelI13__nv_fp8_e5m2EEvPT_S4_Piiiii,@"STO_CUDA_ENTRY STV_DEFAULT"
_ZN18transformer_engine8kv_cache26convert_bshd_to_thd_kernelI13__nv_fp8_e5m2EEvPT_S4_Piiiii:
.text._ZN18transformer_engine8kv_cache26convert_bshd_to_thd_kernelI13__nv_fp8_e5m2EEvPT_S4_Piiiii:
[----:B------:R-:W-:Y:S08]  /*0000*/  LDC R1, c[0x0][0x28] ;  /* 0x00000a00ff017b82 */ /* 0x000ff00000000800 */
[----:B------:R-:W0:Y:S08]  /*0010*/  S2UR UR6, SR_CTAID.X ;  /* 0x00000000000679c3 */ /* 0x000e300000002500 */
[----:B------:R-:W0:Y:S02]  /*0020*/  LDC R0, c[0x0][0x228] ;  /* 0x00008a00ff007b82 */ /* 0x000e240000000800 */
[----:B0-----:R-:W-:-:S13]  /*0030*/  ISETP.LE.AND P0, PT, R0, UR6, PT ;  /* 0x0000000600007c0c */ /* 0x001fda000bf03270 */
[----:B------:R-:W-:Y:S05]  /*0040*/  @P0 EXIT ;  /* 0x000000000000094d */ /* 0x000fea0003800000 */
[----:B------:R-:W0:Y:S01]  /*0050*/  S2R R6, SR_TID.X ;  /* 0x0000000000067919 */ /* 0x000e220000002100 */
[----:B------:R-:W-:Y:S01]  /*0060*/  ULDC.64 UR4, c[0x0][0x230] ;  /* 0x00008c0000047ab9 */ /* 0x000fe20000000a00 */
[----:B------:R-:W1:Y:S01]  /*0070*/  LDC R8, c[0x0][0xc] ;  /* 0x00000300ff087b82 */ /* 0x000e620000000800 */
[----:B------:R-:W-:Y:S01]  /*0080*/  UIMAD UR4, UR5, UR4, URZ ;  /* 0x00000004050472a4 */ /* 0x000fe2000f8e023f */
[----:B------:R-:W-:Y:S01]  /*0090*/  IMAD.U32 R7, RZ, RZ, UR6 ;  /* 0x00000006ff077e24 */ /* 0x000fe2000f8e00ff */
[----:B------:R-:W-:Y:S01]  /*00a0*/  ULDC.64 UR8, c[0x0][0x208] ;  /* 0x0000820000087ab9 */ /* 0x000fe20000000a00 */
[----:B------:R-:W-:Y:S01]  /*00b0*/  ULDC UR5, c[0x0][0x22c] ;  /* 0x00008b0000057ab9 */ /* 0x000fe20000000800 */
[----:B------:R-:W-:Y:S01]  /*00c0*/  ULDC UR6, c[0x0][0x0] ;  /* 0x0000000000067ab9 */ /* 0x000fe20000000800 */
[----:B------:R-:W-:-:S12]  /*00d0*/  UIMAD UR5, UR4, UR5, URZ ;  /* 0x00000005040572a4 */ /* 0x000fd8000f8e023f */
.L_x_3:
[----:B0-----:R-:W2:Y:S01]  /*00e0*/  LDC.64 R2, c[0x0][0x220] ;  /* 0x00008800ff027b82 */ /* 0x001ea20000000a00 */
[----:B------:R-:W-:Y:S01]  /*00f0*/  ULDC.64 UR10, c[0x0][0x210] ;  /* 0x00008400000a7ab9 */ /* 0x000fe20000000a00 */
[----:B------:R-:W-:Y:S01]  /*0100*/  ULDC.64 UR12, c[0x0][0x218] ;  /* 0x00008600000c7ab9 */ /* 0x000fe20000000a00 */
[----:B--2---:R-:W-:-:S05]  /*0110*/  IMAD.WIDE R2, R7, 0x4, R2 ;  /* 0x0000000407027825 */ /* 0x004fca00078e0202 */
[----:B------:R-:W2:Y:S04]  /*0120*/  LDG.E R5, desc[UR8][R2.64] ;  /* 0x0000000802057981 */ /* 0x000ea8000c1e1900 */
[----:B------:R-:W2:Y:S01]  /*0130*/  LDG.E R0, desc[UR8][R2.64+0x4] ;  /* 0x0000040802007981 */ /* 0x000ea2000c1e1900 */
[----:B------:R-:W-:Y:S01]  /*0140*/  BSSY B0, `(.L_x_0) ;  /* 0x0000014000007945 */ /* 0x000fe20003800000 */
[----:B--2---:R-:W-:-:S04]  /*0150*/  IMAD.IADD R0, R0, 0x1, -R5 ;  /* 0x0000000100007824 */ /* 0x004fc800078e0a05 */
[----:B------:R-:W-:-:S05]  /*0160*/  IMAD R9, R0, UR4, RZ ;  /* 0x0000000400097c24 */ /* 0x000fca000f8e02ff */
[----:B0-----:R-:W-:-:S13]  /*0170*/  ISETP.GE.AND P0, PT, R6, R9, PT ;  /* 0x000000090600720c */ /* 0x001fda0003f06270 */
[----:B------:R-:W-:Y:S05]  /*0180*/  @P0 BRA `(.L_x_1) ;  /* 0x00000000003c0947 */ /* 0x000fea0003800000 */
[----:B------:R-:W-:Y:S02]  /*0190*/  IMAD R11, R5, UR4, RZ ;  /* 0x00000004050b7c24 */ /* 0x000fe4000f8e02ff */
[----:B------:R-:W-:Y:S02]  /*01a0*/  IMAD R13, R7, UR5, RZ ;  /* 0x00000005070d7c24 */ /* 0x000fe4000f8e02ff */
[----:B------:R-:W-:Y:S01]  /*01b0*/  IMAD.MOV.U32 R0, RZ, RZ, R6 ;  /* 0x000000ffff007224 */ /* 0x000fe200078e0006 */
[----:B------:R-:W-:Y:S02]  /*01c0*/  SHF.R.S32.HI R10, RZ, 0x1f, R11 ;  /* 0x0000001fff0a7819 */ /* 0x000fe4000001140b */
[----:B------:R-:W-:-:S07]  /*01d0*/  SHF.R.S32.HI R12, RZ, 0x1f, R13 ;  /* 0x0000001fff0c7819 */ /* 0x000fce000001140d */
.L_x_2:
[----:B0-----:R-:W-:Y:S02]  /*01e0*/  SHF.R.S32.HI R5, RZ, 0x1f, R0 ;  /* 0x0000001fff057819 */ /* 0x001fe40000011400 */
[----:B------:R-:W-:-:S04]  /*01f0*/  IADD3 R2, P0, P1, R0, UR10, R13 ;  /* 0x0000000a00027c10 */ /* 0x000fc8000f91e00d */
[----:B------:R-:W-:-:S06]  /*0200*/  IADD3.X R3, R5, UR11, R12, P0, P1 ;  /* 0x0000000b05037c10 */ /* 0x000fcc00087e240c */
[----:B------:R-:W2:Y:S01]  /*0210*/  LDG.E.U8 R3, desc[UR8][R2.64] ;  /* 0x0000000802037981 */ /* 0x000ea2000c1e1100 */
[C---:B------:R-:W-:Y:S01]  /*0220*/  IADD3 R4, P0, P1, R0.reuse, UR12, R11 ;  /* 0x0000000c00047c10 */ /* 0x040fe2000f91e00b */
[----:B------:R-:W-:-:S03]  /*0230*/  VIADD R0, R0, UR6 ;  /* 0x0000000600007c36 */ /* 0x000fc60008000000 */
[----:B------:R-:W-:Y:S02]  /*0240*/  IADD3.X R5, R5, UR13, R10, P0, P1 ;  /* 0x0000000d05057c10 */ /* 0x000fe400087e240a */
[----:B------:R-:W-:-:S03]  /*0250*/  ISETP.GE.AND P0, PT, R0, R9, PT ;  /* 0x000000090000720c */ /* 0x000fc60003f06270 */
[----:B--2---:R0:W-:Y:S10]  /*0260*/  STG.E.U8 desc[UR8][R4.64], R3 ;  /* 0x0000000304007986 */ /* 0x0041f4000c101108 */
[----:B------:R-:W-:Y:S05]  /*0270*/  @!P0 BRA `(.L_x_2) ;  /* 0xfffffffc00d88947 */ /* 0x000fea000383ffff */
.L_x_1:
[----:B------:R-:W-:Y:S05]  /*0280*/  BSYNC B0 ;  /* 0x0000000000007941 */ /* 0x000fea0003800000 */
.L_x_0:
[----:B-1----:R-:W-:Y:S01]  /*0290*/  IMAD.IADD R7, R8, 0x1, R7 ;  /* 0x0000000108077824 */ /* 0x002fe200078e0207 */
[----:B------:R-:W-:-:S04]  /*02a0*/  ULDC UR7, c[0x0][0x228] ;  /* 0x00008a0000077ab9 */ /* 0x000fc80000000800 */
[----:B------:R-:W-:-:S13]  /*02b0*/  ISETP.GE.AND P0, PT, R7, UR7, PT ;  /* 0x0000000707007c0c */ /* 0x000fda000bf06270 */
[----:B------:R-:W-:Y:S05]  /*02c0*/  @!P0 BRA `(.L_x_3) ;  /* 0xfffffffc00848947 */ /* 0x000fea000383ffff */
[----:B------:R-:W-:Y:S05]  /*02d0*/  EXIT ;  /* 0x000000000000794d */ /* 0x000fea0003800000 */
.L_x_4:
[----:B------:R-:W-:-:S00]  /*02e0*/  BRA `(.L_x_4) ;  /* 0xfffffffc00fc7947 */ /* 0x000fc0000383ffff */
[----:B------:R-:W-:-:S00]  /*02f0*/  NOP ;  /* 0x0000000000007918 */ /* 0x000fc00000000000 */
        /* <DEDUP_REMOVED lines=8> */
.L_x_350:


//--------------------- .text._ZN18transformer_engine8kv_cache26convert_bshd_to_thd_kernelI13__nv_fp8_e4m3EEvPT_S4_Piiiii --------------------------
	.section	.text._ZN18transformer_engine8kv_cache26convert_bshd_to_thd_kernelI13__nv_fp8_e4m3EEvPT_S4_Piiiii,"ax",@progbits
	.align	128
        .global         _ZN18transformer_engine8kv_cache26convert_bshd_to_thd_kernelI13__nv_fp8_e4m3EEvPT_S4_Piiiii
        .type           _ZN18transformer_engine8kv_cache26convert_bshd_to_thd_kernelI13__nv_fp8_e4m3EEvPT_S4_Piiiii,@function
        .size           _ZN18transformer_engine8kv_cache26convert_bshd_to_thd_kernelI13__nv_fp8_e4m3EEvPT_S4_Piiiii,(.L_x_351 - _ZN18transformer_engine8kv_cache26convert_bshd_to_thd_kernelI13__nv_fp8_e4m3EEvPT_S4_Piiiii)
        .other          _ZN18transformer_engine8kv_cache26convert_bshd_to_thd_kernelI13__nv_fp8_e4m3EEvPT_S4_Piiiii,@"STO_CUDA_ENTRY STV_DEFAULT"
_ZN18transformer_engine8kv_cache26convert_bshd_to_thd_kernelI13__nv_fp8_e4m3EEvPT_S4_Piiiii:
.text._ZN18transformer_engine8kv_cache26convert_bshd_to_thd_kernelI13__nv_fp8_e4m3EEvPT_S4_Piiiii:
        /* <DEDUP_REMOVED lines=14> */
.L_x_8:
        /* <DEDUP_REMOVED lines=16> */
.L_x_7:
        /* <DEDUP_REMOVED lines=10> */
.L_x_6:
[----:B------:R-:W-:Y:S05]  /*0280*/  BSYNC B0 ;  /* 0x0000000000007941 */ /* 0x000fea0003800000 */
.L_x_5:
[----:B-1----:R-:W-:Y:S01]  /*0290*/  IMAD.IADD R7, R8, 0x1, R7 ;  /* 0x0000000108077824 */ /* 0x002fe200078e0207 */
[----:B------:R-:W-:-:S04]  /*02a0*/  ULDC UR7, c[0x0][0x228] ;  /* 0x00008a0000077ab9 */ /* 0x000fc80000000800 */
[----:B------:R-:W-:-:S13]  /*02b0*/  ISETP.GE.AND P0, PT, R7, UR7, PT ;  /* 0x0000000707007c0c */ /* 0x000fda000bf06270 */
[----:B------:R-:W-:Y:S05]  /*02c0*/  @!P0 BRA `(.L_x_8) ;  /* 0xfffffffc00848947 */ /* 0x000fea000383ffff */
[----:B------:R-:W-:Y:S05]  /*02d0*/  EXIT ;  /* 0x000000000000794d */ /* 0x000fea0003800000 */
.L_x_9:
        /* <DEDUP_REMOVED lines=10> */
.L_x_351:


//--------------------- .text._ZN18transformer_engine8kv_cache26convert_bshd_to_thd_kernelI13__nv_bfloat16EEvPT_S4_Piiiii --------------------------
	.section	.text._ZN18transformer_engine8kv_cache26convert_bshd_to_thd_kernelI13__nv_bfloat16EEvPT_S4_Piiiii,"ax",@progbits
	.align	128
        .global         _ZN18transformer_engine8kv_cache26convert_bshd_to_thd_kernelI13__nv_bfloat16EEvPT_S4_Piiiii
        .type           _ZN18transformer_engine8kv_cache26convert_bshd_to_thd_kernelI13__nv_bfloat16EEvPT_S4_Piiiii,@function
        .size           _ZN18transformer_engine8kv_cache26convert_bshd_to_thd_kernelI13__nv_bfloat16EEvPT_S4_Piiiii,(.L_x_352 - _ZN18transformer_engine8kv_cache26convert_bshd_to_thd_kernelI13__nv_bfloat16EEvPT_S4_Piiiii)
        .other          _ZN18transformer_engine8kv_cache26convert_bshd_to_thd_kernelI13__nv_bfloat16EEvPT_S4_Piiiii,@"STO_CUDA_ENTRY STV_DEFAULT"
_ZN18transformer_engine8kv_cache26convert_bshd_to_thd_kernelI13__nv_bfloat16EEvPT_S4_Piiiii:
.text._ZN18transformer_engine8kv_cache26convert_bshd_to_thd_kernelI13__nv_bfloat16EEvPT_S4_Piiiii:
        /* <DEDUP_REMOVED lines=14> */
.L_x_13:
        /* <DEDUP_REMOVED lines=16> */
.L_x_12:
[----:B0-----:R-:W-:Y:S02]  /*01e0*/  SHF.R.S32.HI R4, RZ, 0x1f, R0 ;  /* 0x0000001fff047819 */ /* 0x001fe40000011400 */
[----:B------:R-:W-:-:S05]  /*01f0*/  IADD3 R3, P0, R15, R0, RZ ;  /* 0x000000000f037210 */ /* 0x000fca0007f1e0ff */
[----:B------:R-:W-:Y:S01]  /*0200*/  IMAD.X R10, R17, 0x1, R4, P0 ;  /* 0x00000001110a7824 */ /* 0x000fe200000e0604 */
[----:B------:R-:W-:-:S04]  /*0210*/  LEA R2, P0, R3, UR10, 0x1 ;  /* 0x0000000a03027c11 */ /* 0x000fc8000f8008ff */
[----:B------:R-:W-:-:S06]  /*0220*/  LEA.HI.X R3, R3, UR11, R10, 0x1, P0 ;  /* 0x0000000b03037c11 */ /* 0x000fcc00080f0c0a */
[----:B------:R-:W2:Y:S01]  /*0230*/  LDG.E.U16 R3, desc[UR8][R2.64] ;  /* 0x0000000802037981 */ /* 0x000ea2000c1e1500 */
[----:B------:R-:W-:Y:S01]  /*0240*/  IADD3 R5, P0, R11, R0, RZ ;  /* 0x000000000b057210 */ /* 0x000fe20007f1e0ff */
[----:B------:R-:W-:-:S04]  /*0250*/  VIADD R0, R0, UR6 ;  /* 0x0000000600007c36 */ /* 0x000fc80008000000 */
[----:B------:R-:W-:Y:S01]  /*0260*/  IMAD.X R10, R13, 0x1, R4, P0 ;  /* 0x000000010d0a7824 */ /* 0x000fe200000e0604 */
[----:B------:R-:W-:-:S04]  /*0270*/  LEA R4, P0, R5, UR12, 0x1 ;  /* 0x0000000c05047c11 */ /* 0x000fc8000f8008ff */
[----:B------:R-:W-:Y:S02]  /*0280*/  LEA.HI.X R5, R5, UR13, R10, 0x1, P0 ;  /* 0x0000000d05057c11 */ /* 0x000fe400080f0c0a */
[----:B------:R-:W-:-:S03]  /*0290*/  ISETP.GE.AND P0, PT, R0, R9, PT ;  /* 0x000000090000720c */ /* 0x000fc60003f06270 */
[----:B--2---:R0:W-:Y:S10]  /*02a0*/  STG.E.U16 desc[UR8][R4.64], R3 ;  /* 0x0000000304007986 */ /* 0x0041f4000c101508 */
[----:B------:R-:W-:Y:S05]  /*02b0*/  @!P0 BRA `(.L_x_12) ;  /* 0xfffffffc00c88947 */ /* 0x000fea000383ffff */
.L_x_11:
[----:B------:R-:W-:Y:S05]  /*02c0*/  BSYNC B0 ;  /* 0x0000000000007941 */ /* 0x000fea0003800000 */
.L_x_10:
[----:B-1----:R-:W-:Y:S01]  /*02d0*/  IMAD.IADD R7, R8, 0x1, R7 ;  /* 0x0000000108077824 */ /* 0x002fe200078e0207 */
[----:B------:R-:W-:-:S04]  /*02e0*/  ULDC UR7, c[0x0][0x228] ;  /* 0x00008a0000077ab9 */ /* 0x000fc80000000800 */
[----:B------:R-:W-:-:S13]  /*02f0*/  ISETP.GE.AND P0, PT, R7, UR7, PT ;  /* 0x0000000707007c0c */ /* 0x000fda000bf06270 */
[----:B------:R-:W-:Y:S05]  /*0300*/  @!P0 BRA `(.L_x_13) ;  /* 0xfffffffc00748947 */ /* 0x000fea000383ffff */
[----:B------:R-:W-:Y:S05]  /*0310*/  EXIT ;  /* 0x000000000000794d */ /* 0x000fea0003800000 */
.L_x_14:
        /* <DEDUP_REMOVED lines=14> */
.L_x_352:


//--------------------- .text._ZN18transformer_engine8kv_cache26convert_bshd_to_thd_kernelI6__halfEEvPT_S4_Piiiii --------------------------
	.section	.text._ZN18transformer_engine8kv_cache26convert_bshd_to_thd_kernelI6__halfEEvPT_S4_Piiiii,"ax",@progbits
	.align	128
        .global         _ZN18transformer_engine8kv_cache26convert_bshd_to_thd_kernelI6__halfEEvPT_S4_Piiiii
        .type           _ZN18transformer_engine8kv_cache26convert_bshd_to_thd_kernelI6__halfEEvPT_S4_Piiiii,@function
        .size           _ZN18transformer_engine8kv_cache26convert_bshd_to_thd_kernelI6__halfEEvPT_S4_Piiiii,(.L_x_353 - _ZN18transformer_engine8kv_cache26convert_bshd_to_thd_kernelI6__halfEEvPT_S4_Piiiii)
        .other          _ZN18transformer_engine8kv_cache26convert_bshd_to_thd_kernelI6__halfEEvPT_S4_Piiiii,@"STO_CUDA_ENTRY STV_DEFAULT"
_ZN18transformer_engine8kv_cache26convert_bshd_to_thd_kernelI6__halfEEvPT_S4_Piiiii:
.text._ZN18transformer_engine8kv_cache26convert_bshd_to_thd_kernelI6__halfEEvPT_S4_Piiiii:
        /* <DEDUP_REMOVED lines=14> */
.L_x_18:
        /* <DEDUP_REMOVED lines=16> */
.L_x_17:
        /* <DEDUP_REMOVED lines=14> */
.L_x_16:
[----:B------:R-:W-:Y:S05]  /*02c0*/  BSYNC B0 ;  /* 0x0000000000007941 */ /* 0x000fea0003800000 */
.L_x_15:
[----:B-1----:R-:W-:Y:S01]  /*02d0*/  IMAD.IADD R7, R8, 0x1, R7 ;  /* 0x0000000108077824 */ /* 0x002fe200078e0207 */
[----:B------:R-:W-:-:S04]  /*02e0*/  ULDC UR7, c[0x0][0x228] ;  /* 0x00008a0000077ab9 */ /* 0x000fc80000000800 */
[----:B------:R-:W-:-:S13]  /*02f0*/  ISETP.GE.AND P0, PT, R7, UR7, PT ;  /* 0x0000000707007c0c */ /* 0x000fda000bf06270 */
[----:B------:R-:W-:Y:S05]  /*0300*/  @!P0 BRA `(.L_x_18) ;  /* 0xfffffffc00748947 */ /* 0x000fea000383ffff */
[----:B------:R-:W-:Y:S05]  /*0310*/  EXIT ;  /* 0x000000000000794d */ /* 0x000fea0003800000 */
.L_x_19:
        /* <DEDUP_REMOVED lines=14> */
.L_x_353:


//--------------------- .text._ZN18transformer_engine8kv_cache26convert_bshd_to_thd_kernelIfEEvPT_S3_Piiiii --------------------------
	.section	.text._ZN18transformer_engine8kv_cache26convert_bshd_to_thd_kernelIfEEvPT_S3_Piiiii,"ax",@progbits
	.align	128
        .global         _ZN18transformer_engine8kv_cache26convert_bshd_to_thd_kernelIfEEvPT_S3_Piiiii
        .type           _ZN18transformer_engine8kv_cache26convert_bshd_to_thd_kernelIfEEvPT_S3_Piiiii,@function
        .size           _ZN18transformer_engine8kv_cache26convert_bshd_to_thd_kernelIfEEvPT_S3_Piiiii,(.L_x_354 - _ZN18transformer_engine8kv_cache26convert_bshd_to_thd_kernelIfEEvPT_S3_Piiiii)
        .other          _ZN18transformer_engine8kv_cache26convert_bshd_to_thd_kernelIfEEvPT_S3_Piiiii,@"STO_CUDA_ENTRY STV_DEFAULT"
_ZN18transformer_engine8kv_cache26convert_bshd_to_thd_kernelIfEEvPT_S3_Piiiii:
.text._ZN18transformer_engine8kv_cache26convert_bshd_to_thd_kernelIfEEvPT_S3_Piiiii:
        /* <DEDUP_REMOVED lines=14> */
.L_x_23:
        /* <DEDUP_REMOVED lines=16> */
.L_x_22:
[----:B0-----:R-:W-:Y:S02]  /*01e0*/  SHF.R.S32.HI R4, RZ, 0x1f, R0 ;  /* 0x0000001fff047819 */ /* 0x001fe40000011400 */
[----:B------:R-:W-:-:S05]  /*01f0*/  IADD3 R3, P0, R15, R0, RZ ;  /* 0x000000000f037210 */ /* 0x000fca0007f1e0ff */
[----:B------:R-:W-:Y:S01]  /*0200*/  IMAD.X R10, R17, 0x1, R4, P0 ;  /* 0x00000001110a7824 */ /* 0x000fe200000e0604 */
[----:B------:R-:W-:-:S04]  /*0210*/  LEA R2, P0, R3, UR10, 0x2 ;  /* 0x0000000a03027c11 */ /* 0x000fc8000f8010ff */
[----:B------:R-:W-:-:S06]  /*0220*/  LEA.HI.X R3, R3, UR11, R10, 0x2, P0 ;  /* 0x0000000b03037c11 */ /* 0x000fcc00080f140a */
[----:B------:R-:W2:Y:S01]  /*0230*/  LDG.E R3, desc[UR8][R2.64] ;  /* 0x0000000802037981 */ /* 0x000ea2000c1e1900 */
[----:B------:R-:W-:Y:S01]  /*0240*/  IADD3 R5, P0, R11, R0, RZ ;  /* 0x000000000b057210 */ /* 0x000fe20007f1e0ff */
[----:B------:R-:W-:-:S04]  /*0250*/  VIADD R0, R0, UR6 ;  /* 0x0000000600007c36 */ /* 0x000fc80008000000 */
[----:B------:R-:W-:Y:S01]  /*0260*/  IMAD.X R10, R13, 0x1, R4, P0 ;  /* 0x000000010d0a7824 */ /* 0x000fe200000e0604 */
[----:B------:R-:W-:-:S04]  /*0270*/  LEA R4, P0, R5, UR12, 0x2 ;  /* 0x0000000c05047c11 */ /* 0x000fc8000f8010ff */
[----:B------:R-:W-:Y:S02]  /*0280*/  LEA.HI.X R5, R5, UR13, R10, 0x2, P0 ;  /* 0x0000000d05057c11 */ /* 0x000fe400080f140a */
[----:B------:R-:W-:-:S03]  /*0290*/  ISETP.GE.AND P0, PT, R0, R9, PT ;  /* 0x000000090000720c */ /* 0x000fc60003f06270 */
[----:B--2---:R0:W-:Y:S10]  /*02a0*/  STG.E desc[UR8][R4.64], R3 ;  /* 0x0000000304007986 */ /* 0x0041f4000c101908 */
[----:B------:R-:W-:Y:S05]  /*02b0*/  @!P0 BRA `(.L_x_22) ;  /* 0xfffffffc00c88947 */ /* 0x000fea000383ffff */
.L_x_21:
[----:B------:R-:W-:Y:S05]  /*02c0*/  BSYNC B0 ;  /* 0x0000000000007941 */ /* 0x000fea0003800000 */
.L_x_20:
[----:B-1----:R-:W-:Y:S01]  /*02d0*/  IMAD.IADD R7, R8, 0x1, R7 ;  /* 0x0000000108077824 */ /* 0x002fe200078e0207 */
[----:B------:R-:W-:-:S04]  /*02e0*/  ULDC UR7, c[0x0][0x228] ;  /* 0x00008a0000077ab9 */ /* 0x000fc80000000800 */
[----:B------:R-:W-:-:S13]  /*02f0*/  ISETP.GE.AND P0, PT, R7, UR7, PT ;  /* 0x0000000707007c0c */ /* 0x000fda000bf06270 */
[----:B------:R-:W-:Y:S05]  /*0300*/  @!P0 BRA `(.L_x_23) ;  /* 0xfffffffc00748947 */ /* 0x000fea000383ffff */
[----:B------:R-:W-:Y:S05]  /*0310*/  EXIT ;  /* 0x000000000000794d */ /* 0x000fea0003800000 */
.L_x_24:
        /* <DEDUP_REMOVED lines=14> */
.L_x_354:


//--------------------- .text._ZN18transformer_engine8kv_cache26convert_thd_to_bshd_kernelI13__nv_fp8_e5m2EEvPT_S4_Piiiii --------------------------
	.section	.text._ZN18transformer_engine8kv_cache26convert_thd_to_bshd_kernelI13__nv_fp8_e5m2EEvPT_S4_Piiiii,"ax",@progbits
	.align	128
        .global         _ZN18transformer_engine8kv_cache26convert_thd_to_bshd_kernelI13__nv_fp8_e5m2EEvPT_S4_Piiiii
        .type           _ZN18transformer_engine8kv_cache26convert_thd_to_bshd_kernelI13__nv_fp8_e5m2EEvPT_S4_Piiiii,@function
        .size           _ZN18transformer_engine8kv_cache26convert_thd_to_bshd_kernelI13__nv_fp8_e5m2EEvPT_S4_Piiiii,(.L_x_355 - _ZN18transformer_engine8kv_cache26convert_thd_to_bshd_kernelI13__nv_fp8_e5m2EEvPT_S4_Piiiii)
        .other          _ZN18transformer_engine8kv_cache26convert_thd_to_bshd_kernelI13__nv_fp8_e5m2EEvPT_S4_Piiiii,@"STO_CUDA_ENTRY STV_DEFAULT"
_ZN18transformer_engine8kv_cache26convert_thd_to_bshd_kernelI13__nv_fp8_e5m2EEvPT_S4_Piiiii:
.text._ZN18transformer_engine8kv_cache26convert_thd_to_bshd_kernelI13__nv_fp8_e5m2EEvPT_S4_Piiiii:
        /* <DEDUP_REMOVED lines=14> */
.L_x_28:
        /* <DEDUP_REMOVED lines=16> */
.L_x_27:
        /* <DEDUP_REMOVED lines=10> */
.L_x_26:
[----:B------:R-:W-:Y:S05]  /*0280*/  BSYNC B0 ;  /* 0x0000000000007941 */ /* 0x000fea0003800000 */
.L_x_25:
[----:B-1----:R-:W-:Y:S01]  /*0290*/  IMAD.IADD R7, R8, 0x1, R7 ;  /* 0x0000000108077824 */ /* 0x002fe200078e0207 */
[----:B------:R-:W-:-:S04]  /*02a0*/  ULDC UR7, c[0x0][0x228] ;  /* 0x00008a0000077ab9 */ /* 0x000fc80000000800 */
[----:B------:R-:W-:-:S13]  /*02b0*/  ISETP.GE.AND P0, PT, R7, UR7, PT ;  /* 0x0000000707007c0c */ /* 0x000fda000bf06270 */
[----:B------:R-:W-:Y:S05]  /*02c0*/  @!P0 BRA `(.L_x_28) ;  /* 0xfffffffc00848947 */ /* 0x000fea000383ffff */
[----:B------:R-:W-:Y:S05]  /*02d0*/  EXIT ;  /* 0x000000000000794d */ /* 0x000fea0003800000 */
.L_x_29:
        /* <DEDUP_REMOVED lines=10> */
.L_x_355:


//--------------------- .text._ZN18transformer_engine8kv_cache26convert_thd_to_bshd_kernelI13__nv_fp8_e4m3EEvPT_S4_Piiiii --------------------------
	.section	.text._ZN18transformer_engine8kv_cache26convert_thd_to_bshd_kernelI13__nv_fp8_e4m3EEvPT_S4_Piiiii,"ax",@progbits
	.align	128
        .global         _ZN18transformer_engine8kv_cache26convert_thd_to_bshd_kernelI13__nv_fp8_e4m3EEvPT_S4_Piiiii
        .type           _ZN18transformer_engine8kv_cache26convert_thd_to_bshd_kernelI13__nv_fp8_e4m3EEvPT_S4_Piiiii,@function
        .size           _ZN18transformer_engine8kv_cache26convert_thd_to_bshd_kernelI13__nv_fp8_e4m3EEvPT_S4_Piiiii,(.L_x_356 - _ZN18transformer_engine8kv_cache26convert_thd_to_bshd_kernelI13__nv_fp8_e4m3EEvPT_S4_Piiiii)
        .other          _ZN18transformer_engine8kv_cache26convert_thd_to_bshd_kernelI13__nv_fp8_e4m3EEvPT_S4_Piiiii,@"STO_CUDA_ENTRY STV_DEFAULT"
_ZN18transformer_engine8kv_cache26convert_thd_to_bshd_kernelI13__nv_fp8_e4m3EEvPT_S4_Piiiii:
.text._ZN18transformer_engine8kv_cache26convert_thd_to_bshd_kernelI13__nv_fp8_e4m3EEvPT_S4_Piiiii:
        /* <DEDUP_REMOVED lines=14> */
.L_x_33:
        /* <DEDUP_REMOVED lines=16> */
.L_x_32:
        /* <DEDUP_REMOVED lines=10> */
.L_x_31:
[----:B------:R-:W-:Y:S05]  /*0280*/  BSYNC B0 ;  /* 0x0000000000007941 */ /* 0x000fea0003800000 */
.L_x_30:
[----:B-1----:R-:W-:Y:S01]  /*0290*/  IMAD.IADD R7, R8, 0x1, R7 ;  /* 0x0000000108077824 */ /* 0x002fe200078e0207 */
[----:B------:R-:W-:-:S04]  /*02a0*/  ULDC UR7, c[0x0][0x228] ;  /* 0x00008a0000077ab9 */ /* 0x000fc80000000800 */
[----:B------:R-:W-:-:S13]  /*02b0*/  ISETP.GE.AND P0, PT, R7, UR7, PT ;  /* 0x0000000707007c0c */ /* 0x000fda000bf06270 */
[----:B------:R-:W-:Y:S05]  /*02c0*/  @!P0 BRA `(.L_x_33) ;  /* 0xfffffffc00848947 */ /* 0x000fea000383ffff */
[----:B------:R-:W-:Y:S05]  /*02d0*/  EXIT ;  /* 0x000000000000794d */ /* 0x000fea0003800000 */
.L_x_34:
        /* <DEDUP_REMOVED lines=10> */
.L_x_356:


//--------------------- .text._ZN18transformer_engine8kv_cache26convert_thd_to_bshd_kernelI13__nv_bfloat16EEvPT_S4_Piiiii --------------------------
	.section	.text._ZN18transformer_engine8kv_cache26convert_thd_to_bshd_kernelI13__nv_bfloat16EEvPT_S4_Piiiii,"ax",@progbits
	.align	128
        .global         _ZN18transformer_engine8kv_cache26convert_thd_to_bshd_kernelI13__nv_bfloat16EEvPT_S4_Piiiii
        .type           _ZN18transformer_engine8kv_cache26convert_thd_to_bshd_kernelI13__nv_bfloat16EEvPT_S4_Piiiii,@function
        .size           _ZN18transformer_engine8kv_cache26convert_thd_to_bshd_kernelI13__nv_bfloat16EEvPT_S4_Piiiii,(.L_x_357 - _ZN18transformer_engine8kv_cache26convert_thd_to_bshd_kernelI13__nv_bfloat16EEvPT_S4_Piiiii)
        .other          _ZN18transformer_engine8kv_cache26convert_thd_to_bshd_kernelI13__nv_bfloat16EEvPT_S4_Piiiii,@"STO_CUDA_ENTRY STV_DEFAULT"
_ZN18transformer_engine8kv_cache26convert_thd_to_bshd_kernelI13__nv_bfloat16EEvPT_S4_Piiiii:
.text._ZN18transformer_engine8kv_cache26convert_thd_to_bshd_kernelI13__nv_bfloat16EEvPT_S4_Piiiii:
        /* <DEDUP_REMOVED lines=14> */
.L_x_38:
        /* <DEDUP_REMOVED lines=16> */
.L_x_37:
        /* <DEDUP_REMOVED lines=14> */
.L_x_36:
[----:B------:R-:W-:Y:S05]  /*02c0*/  BSYNC B0 ;  /* 0x0000000000007941 */ /* 0x000fea0003800000 */
.L_x_35:
[----:B-1----:R-:W-:Y:S01]  /*02d0*/  IMAD.IADD R7, R8, 0x1, R7 ;  /* 0x0000000108077824 */ /* 0x002fe200078e0207 */
[----:B------:R-:W-:-:S04]  /*02e0*/  ULDC UR7, c[0x0][0x228] ;  /* 0x00008a0000077ab9 */ /* 0x000fc80000000800 */
[----:B------:R-:W-:-:S13]  /*02f0*/  ISETP.GE.AND P0, PT, R7, UR7, PT ;  /* 0x0000000707007c0c */ /* 0x000fda000bf06270 */
[----:B------:R-:W-:Y:S05]  /*0300*/  @!P0 BRA `(.L_x_38) ;  /* 0xfffffffc00748947 */ /* 0x000fea000383ffff */
[----:B------:R-:W-:Y:S05]  /*0310*/  EXIT ;  /* 0x000000000000794d */ /* 0x000fea0003800000 */
.L_x_39:
        /* <DEDUP_REMOVED lines=14> */
.L_x_357:


//--------------------- .text._ZN18transformer_engine8kv_cache26convert_thd_to_bshd_kernelI6__halfEEvPT_S4_Piiiii --------------------------
	.section	.text._ZN18transformer_engine8kv_cache26convert_thd_to_bshd_kernelI6__halfEEvPT_S4_Piiiii,"ax",@progbits
	.align	128
        .global         _ZN18transformer_engine8kv_cache26convert_thd_to_bshd_kernelI6__halfEEvPT_S4_Piiiii
        .type           _ZN18transformer_engine8kv_cache26convert_thd_to_bshd_kernelI6__halfEEvPT_S4_Piiiii,@function
        .size           _ZN18transformer_engine8kv_cache26convert_thd_to_bshd_kernelI6__halfEEvPT_S4_Piiiii,(.L_x_358 - _ZN18transformer_engine8kv_cache26convert_thd_to_bshd_kernelI6__halfEEvPT_S4_Piiiii)
        .other          _ZN18transformer_engine8kv_cache26convert_thd_to_bshd_kernelI6__halfEEvPT_S4_Piiiii,@"STO_CUDA_ENTRY STV_DEFAULT"
_ZN18transformer_engine8kv_cache26convert_thd_to_bshd_kernelI6__halfEEvPT_S4_Piiiii:
.text._ZN18transformer_engine8kv_cache26convert_thd_to_bshd_kernelI6__halfEEvPT_S4_Piiiii:
        /* <DEDUP_REMOVED lines=14> */
.L_x_43:
        /* <DEDUP_REMOVED lines=16> */
.L_x_42:
        /* <DEDUP_REMOVED lines=14> */
.L_x_41:
[----:B------:R-:W-:Y:S05]  /*02c0*/  BSYNC B0 ;  /* 0x0000000000007941 */ /* 0x000fea0003800000 */
.L_x_40:
[----:B-1----:R-:W-:Y:S01]  /*02d0*/  IMAD.IADD R7, R8, 0x1, R7 ;  /* 0x0000000108077824 */ /* 0x002fe200078e0207 */
[----:B------:R-:W-:-:S04]  /*02e0*/  ULDC UR7, c[0x0][0x228] ;  /* 0x00008a0000077ab9 */ /* 0x000fc80000000800 */
[----:B------:R-:W-:-:S13]  /*02f0*/  ISETP.GE.AND P0, PT, R7, UR7, PT ;  /* 0x0000000707007c0c */ /* 0x000fda000bf06270 */
[----:B------:R-:W-:Y:S05]  /*0300*/  @!P0 BRA `(.L_x_43) ;  /* 0xfffffffc00748947 */ /* 0x000fea000383ffff */
[----:B------:R-:W-:Y:S05]  /*0310*/  EXIT ;  /* 0x000000000000794d */ /* 0x000fea0003800000 */
.L_x_44:
        /* <DEDUP_REMOVED lines=14> */
.L_x_358:


//--------------------- .text._ZN18transformer_engine8kv_cache26convert_thd_to_bshd_kernelIfEEvPT_S3_Piiiii --------------------------
	.section	.text._ZN18transformer_engine8kv_cache26convert_thd_to_bshd_kernelIfEEvPT_S3_Piiiii,"ax",@progbits
	.align	128
        .global         _ZN18transformer_engine8kv_cache26convert_thd_to_bshd_kernelIfEEvPT_S3_Piiiii
        .type           _ZN18transformer_engine8kv_cache26convert_thd_to_bshd_kernelIfEEvPT_S3_Piiiii,@function
        .size           _ZN18transformer_engine8kv_cache26convert_thd_to_bshd_kernelIfEEvPT_S3_Piiiii,(.L_x_359 - _ZN18transformer_engine8kv_cache26convert_thd_to_bshd_kernelIfEEvPT_S3_Piiiii)
        .other          _ZN18transformer_engine8kv_cache26convert_thd_to_bshd_kernelIfEEvPT_S3_Piiiii,@"STO_CUDA_ENTRY STV_DEFAULT"
_ZN18transformer_engine8kv_cache26convert_thd_to_bshd_kernelIfEEvPT_S3_Piiiii:
.text._ZN18transformer_engine8kv_cache26convert_thd_to_bshd_kernelIfEEvPT_S3_Piiiii:
        /* <DEDUP_REMOVED lines=14> */
.L_x_48:
        /* <DEDUP_REMOVED lines=16> */
.L_x_47:
        /* <DEDUP_REMOVED lines=14> */
.L_x_46:
[----:B------:R-:W-:Y:S05]  /*02c0*/  BSYNC B0 ;  /* 0x0000000000007941 */ /* 0x000fea0003800000 */
.L_x_45:
[----:B-1----:R-:W-:Y:S01]  /*02d0*/  IMAD.IADD R7, R8, 0x1, R7 ;  /* 0x0000000108077824 */ /* 0x002fe200078e0207 */
[----:B------:R-:W-:-:S04]  /*02e0*/  ULDC UR7, c[0x0][0x228] ;  /* 0x00008a0000077ab9 */ /* 0x000fc80000000800 */
[----:B------:R-:W-:-:S13]  /*02f0*/  ISETP.GE.AND P0, PT, R7, UR7, PT ;  /* 0x0000000707007c0c */ /* 0x000fda000bf06270 */
[----:B------:R-:W-:Y:S05]  /*0300*/  @!P0 BRA `(.L_x_48) ;  /* 0xfffffffc00748947 */ /* 0x000fea000383ffff */
[----:B------:R-:W-:Y:S05]  /*0310*/  EXIT ;  /* 0x000000000000794d */ /* 0x000fea0003800000 */
.L_x_49:
        /* <DEDUP_REMOVED lines=14> */
.L_x_359:


//--------------------- .text._ZN18transformer_engine8kv_cache23copy_to_kv_cache_kernelI13__nv_fp8_e5m2EEvPT_S4_S4_S4_PiS5_S5_15NVTE_QKV_Formatiiiiiiib --------------------------
	.section	.text._ZN18transformer_engine8kv_cache23copy_to_kv_cache_kernelI13__nv_fp8_e5m2EEvPT_S4_S4_S4_PiS5_S5_15NVTE_QKV_Formatiiiiiiib,"ax",@progbits
	.align	128
        .global         _ZN18transformer_engine8kv_cache23copy_to_kv_cache_kernelI13__nv_fp8_e5m2EEvPT_S4_S4_S4_PiS5_S5_15NVTE_QKV_Formatiiiiiiib
        .type           _ZN18transformer_engine8kv_cache23copy_to_kv_cache_kernelI13__nv_fp8_e5m2EEvPT_S4_S4_S4_PiS5_S5_15NVTE_QKV_Formatiiiiiiib,@function
        .size           _ZN18transformer_engine8kv_cache23copy_to_kv_cache_kernelI13__nv_fp8_e5m2EEvPT_S4_S4_S4_PiS5_S5_15NVTE_QKV_Formatiiiiiiib,(.L_x_360 - _ZN18transformer_engine8kv_cache23copy_to_kv_cache_kernelI13__nv_fp8_e5m2EEvPT_S4_S4_S4_PiS5_S5_15NVTE_QKV_Formatiiiiiiib)
        .other          _ZN18transformer_engine8kv_cache23copy_to_kv_cache_kernelI13__nv_fp8_e5m2EEvPT_S4_S4_S4_PiS5_S5_15NVTE_QKV_Formatiiiiiiib,@"STO_CUDA_ENTRY STV_DEFAULT"
_ZN18transformer_engine8kv_cache23copy_to_kv_cache_kernelI13__nv_fp8_e5m2EEvPT_S4_S4_S4_PiS5_S5_15NVTE_QKV_Formatiiiiiiib:
.text._ZN18transformer_engine8kv_cache23copy_to_kv_cache_kernelI13__nv_fp8_e5m2EEvPT_S4_S4_S4_PiS5_S5_15NVTE_QKV_Formatiiiiiiib:
[----:B------:R-:W-:Y:S08]  /*0000*/  LDC R1, c[0x0][0x28] ;  /* 0x00000a00ff017b82 */ /* 0x000ff00000000800 */
[----:B------:R-:W0:Y:S01]  /*0010*/  LDC.64 R2, c[0x0][0x260] ;  /* 0x00009800ff027b82 */ /* 0x000e220000000a00 */
[----:B------:R-:W-:Y:S01]  /*0020*/  ULDC.64 UR12, c[0x0][0x208] ;  /* 0x00008200000c7ab9 */ /* 0x000fe20000000a00 */
[----:B0-----:R-:W-:-:S02]  /*0030*/  IABS R6, R3 ;  /* 0x0000000300067213 */ /* 0x001fc40000000000 */
[----:B------:R-:W-:Y:S02]  /*0040*/  IABS R8, R2 ;  /* 0x0000000200087213 */ /* 0x000fe40000000000 */
[----:B------:R-:W0:Y:S01]  /*0050*/  I2F.RP R0, R6 ;  /* 0x0000000600007306 */ /* 0x000e220000209400 */
[----:B------:R-:W-:-:S04]  /*0060*/  LOP3.LUT R2, R2, R3, RZ, 0x3c, !PT ;  /* 0x0000000302027212 */ /* 0x000fc800078e3cff */
[----:B------:R-:W-:-:S03]  /*0070*/  ISETP.GE.AND P2, PT, R2, RZ, PT ;  /* 0x000000ff0200720c */ /* 0x000fc60003f46270 */
[----:B0-----:R-:W0:Y:S02]  /*0080*/  MUFU.RCP R0, R0 ;  /* 0x0000000000007308 */ /* 0x001e240000001000 */
[----:B0-----:R-:W-:-:S06]  /*0090*/  VIADD R4, R0, 0xffffffe ;  /* 0x0ffffffe00047836 */ /* 0x001fcc0000000000 */
[----:B------:R0:W1:Y:S02]  /*00a0*/  F2I.FTZ.U32.TRUNC.NTZ R5, R4 ;  /* 0x0000000400057305 */ /* 0x000064000021f000 */
[----:B0-----:R-:W-:Y:S02]  /*00b0*/  IMAD.MOV.U32 R4, RZ, RZ, RZ ;  /* 0x000000ffff047224 */ /* 0x001fe400078e00ff */
[----:B-1----:R-:W-:-:S04]  /*00c0*/  IMAD.MOV R7, RZ, RZ, -R5 ;  /* 0x000000ffff077224 */ /* 0x002fc800078e0a05 */
[----:B------:R-:W-:-:S04]  /*00d0*/  IMAD R7, R7, R6, RZ ;  /* 0x0000000607077224 */ /* 0x000fc800078e02ff */
[----:B------:R-:W-:Y:S02]  /*00e0*/  IMAD.HI.U32 R5, R5, R7, R4 ;  /* 0x0000000705057227 */ /* 0x000fe400078e0004 */
[----:B------:R-:W0:Y:S02]  /*00f0*/  LDC R4, c[0x0][0x248] ;  /* 0x00009200ff047b82 */ /* 0x000e240000000800 */
[----:B------:R-:W-:-:S04]  /*0100*/  IMAD.MOV.U32 R7, RZ, RZ, R8 ;  /* 0x000000ffff077224 */ /* 0x000fc800078e0008 */
[----:B------:R-:W-:-:S04]  /*0110*/  IMAD.HI.U32 R0, R5, R7, RZ ;  /* 0x0000000705007227 */ /* 0x000fc800078e00ff */
[----:B------:R-:W-:-:S04]  /*0120*/  IMAD.MOV R5, RZ, RZ, -R0 ;  /* 0x000000ffff057224 */ /* 0x000fc800078e0a00 */
[----:B------:R-:W-:-:S05]  /*0130*/  IMAD R5, R6, R5, R7 ;  /* 0x0000000506057224 */ /* 0x000fca00078e0207 */
[----:B------:R-:W-:-:S13]  /*0140*/  ISETP.GT.U32.AND P1, PT, R6, R5, PT ;  /* 0x000000050600720c */ /* 0x000fda0003f24070 */
[----:B------:R-:W-:Y:S02]  /*0150*/  @!P1 IMAD.IADD R5, R5, 0x1, -R6 ;  /* 0x0000000105059824 */ /* 0x000fe400078e0a06 */
[----:B------:R-:W-:Y:S01]  /*0160*/  @!P1 VIADD R0, R0, 0x1 ;  /* 0x0000000100009836 */ /* 0x000fe20000000000 */
[----:B------:R-:W-:Y:S02]  /*0170*/  ISETP.NE.AND P1, PT, R3, RZ, PT ;  /* 0x000000ff0300720c */ /* 0x000fe40003f25270 */
[----:B------:R-:W-:-:S13]  /*0180*/  ISETP.GE.U32.AND P0, PT, R5, R6, PT ;  /* 0x000000060500720c */ /* 0x000fda0003f06070 */
[----:B------:R-:W-:Y:S01]  /*0190*/  @P0 VIADD R0, R0, 0x1 ;  /* 0x0000000100000836 */ /* 0x000fe20000000000 */
[----:B0-----:R-:W-:-:S03]  /*01a0*/  ISETP.NE.AND P0, PT, R4, RZ, PT ;  /* 0x000000ff0400720c */ /* 0x001fc60003f05270 */
[----:B------:R-:W-:Y:S01]  /*01b0*/  @!P2 IMAD.MOV R0, RZ, RZ, -R0 ;  /* 0x000000ffff00a224 */ /* 0x000fe200078e0a00 */
[----:B------:R-:W-:-:S09]  /*01c0*/  @!P1 LOP3.LUT R0, RZ, R3, RZ, 0x33, !PT ;  /* 0x00000003ff009212 */ /* 0x000fd200078e33ff */
[----:B------:R-:W-:Y:S05]  /*01d0*/  @!P0 BRA `(.L_x_50) ;  /* 0x0000001800948947 */ /* 0x000fea0003800000 */
[----:B------:R-:W-:-:S13]  /*01e0*/  ISETP.NE.AND P0, PT, R4, 0x1, PT ;  /* 0x000000010400780c */ /* 0x000fda0003f05270 */
[----:B------:R-:W-:Y:S05]  /*01f0*/  @!P0 BRA `(.L_x_51) ;  /* 0x0000000c00448947 */ /* 0x000fea0003800000 */
[----:B------:R-:W-:-:S13]  /*0200*/  ISETP.NE.AND P0, PT, R4, 0x2, PT ;  /* 0x000000020400780c */ /* 0x000fda0003f05270 */
[----:B------:R-:W-:Y:S05]  /*0210*/  @P0 EXIT ;  /* 0x000000000000094d */ /* 0x000fea0003800000 */
[----:B------:R-:W0:Y:S08]  /*0220*/  S2UR UR14, SR_CTAID.X ;  /* 0x00000000000e79c3 */ /* 0x000e300000002500 */
[----:B------:R-:W0:Y:S02]  /*0230*/  LDC R2, c[0x0][0x258] ;  /* 0x00009600ff027b82 */ /* 0x000e240000000800 */
[----:B0-----:R-:W-:-:S13]  /*0240*/  ISETP.LE.AND P0, PT, R2, UR14, PT ;  /* 0x0000000e02007c0c */ /* 0x001fda000bf03270 */
[----:B------:R-:W-:Y:S05]  /*0250*/  @P0 EXIT ;  /* 0x000000000000094d */ /* 0x000fea0003800000 */
[----:B------:R-:W-:Y:S01]  /*0260*/  ULDC.U8 UR4, c[0x0][0x268] ;  /* 0x00009a0000047ab9 */ /* 0x000fe20000000000 */
[----:B------:R-:W-:Y:S01]  /*0270*/  ULDC.64 UR8, c[0x0][0x250] ;  /* 0x0000940000087ab9 */ /* 0x000fe20000000a00 */
[----:B------:R-:W-:Y:S01]  /*0280*/  UPRMT UR6, UR4, 0x8880, URZ ;  /* 0x0000888004067896 */ /* 0x000fe2000800003f */
[----:B------:R-:W0:Y:S01]  /*0290*/  LDC R2, c[0x0][0xc] ;  /* 0x00000300ff027b82 */ /* 0x000e220000000800 */
[----:B------:R-:W-:Y:S01]  /*02a0*/  UISETP.LT.AND UP0, UPT, UR8, UR9, UPT ;  /* 0x000000090800728c */ /* 0x000fe2000bf01270 */
[----:B------:R-:W-:Y:S01]  /*02b0*/  IMAD.U32 R3, RZ, RZ, UR14 ;  /* 0x0000000eff037e24 */ /* 0x000fe2000f8e00ff */
[----:B------:R-:W-:Y:S02]  /*02c0*/  ULDC UR10, c[0x0][0x24c] ;  /* 0x00009300000a7ab9 */ /* 0x000fe40000000800 */
[----:B------:R-:W-:Y:S01]  /*02d0*/  ISETP.NE.AND P0, PT, RZ, UR6, PT ;  /* 0x00000006ff007c0c */ /* 0x000fe2000bf05270 */
[----:B------:R-:W-:Y:S02]  /*02e0*/  USEL UR5, UR8, UR9, !UP0 ;  /* 0x0000000908057287 */ /* 0x000fe4000c000000 */
[----:B------:R-:W-:Y:S01]  /*02f0*/  UIMAD UR11, UR8, UR10, URZ ;  /* 0x0000000a080b72a4 */ /* 0x000fe2000f8e023f */
[----:B------:R-:W1:Y:S01]  /*0300*/  S2UR UR7, SR_CTAID.Y ;  /* 0x00000000000779c3 */ /* 0x000e620000002600 */
[----:B------:R-:W-:Y:S01]  /*0310*/  UIMAD UR4, UR10, UR9, URZ ;  /* 0x000000090a0472a4 */ /* 0x000fe2000f8e023f */
[----:B------:R-:W-:Y:S01]  /*0320*/  ULDC UR8, c[0x0][0x10] ;  /* 0x0000040000087ab9 */ /* 0x000fe20000000800 */
[----:B------:R-:W-:Y:S01]  /*0330*/  UIMAD UR5, UR5, UR10, URZ ;  /* 0x0000000a050572a4 */ /* 0x000fe2000f8e023f */
[----:B------:R-:W-:-:S05]  /*0340*/  ULDC UR9, c[0x0][0x0] ;  /* 0x0000000000097ab9 */ /* 0x000fca0000000800 */
[----:B------:R-:W-:Y:S06]  /*0350*/  @!P0 BRA `(.L_x_52) ;  /* 0x0000000400588947 */ /* 0x000fec0003800000 */
.L_x_58:
[----:B--2---:R-:W2:Y:S02]  /*0360*/  LDC.64 R14, c[0x0][0x238] ;  /* 0x00008e00ff0e7b82 */ /* 0x004ea40000000a00 */
[----:B--2---:R-:W-:-:S05]  /*0370*/  IMAD.WIDE R14, R3, 0x4, R14 ;  /* 0x00000004030e7825 */ /* 0x004fca00078e020e */
[----:B------:R-:W2:Y:S04]  /*0380*/  LDG.E R4, desc[UR12][R14.64] ;  /* 0x0000000c0e047981 */ /* 0x000ea8000c1e1900 */
[----:B------:R-:W2:Y:S02]  /*0390*/  LDG.E R5, desc[UR12][R14.64+0x4] ;  /* 0x0000040c0e057981 */ /* 0x000ea4000c1e1900 */
[----:B--2---:R-:W-:-:S05]  /*03a0*/  IMAD.IADD R4, R5, 0x1, -R4 ;  /* 0x0000000105047824 */ /* 0x004fca00078e0a04 */
[----:B-1----:R-:W-:-:S13]  /*03b0*/  ISETP.LE.AND P0, PT, R4, UR7, PT ;  /* 0x0000000704007c0c */ /* 0x002fda000bf03270 */
[----:B------:R-:W-:Y:S05]  /*03c0*/  @P0 BRA `(.L_x_53) ;  /* 0x0000000400280947 */ /* 0x000fea0003800000 */
[----:B------:R-:W1:Y:S01]  /*03d0*/  LDC.64 R6, c[0x0][0x240] ;  /* 0x00009000ff067b82 */ /* 0x000e620000000a00 */
[----:B------:R-:W-:Y:S02]  /*03e0*/  SHF.R.S32.HI R8, RZ, 0x1f, R3 ;  /* 0x0000001fff087819 */ /* 0x000fe40000011403 */
[----:B-1----:R-:W-:-:S04]  /*03f0*/  LEA R6, P0, R3, R6, 0x2 ;  /* 0x0000000603067211 */ /* 0x002fc800078010ff */
[----:B------:R-:W-:-:S05]  /*0400*/  LEA.HI.X R7, R3, R7, R8, 0x2, P0 ;  /* 0x0000000703077211 */ /* 0x000fca00000f1408 */
[----:B------:R-:W2:Y:S04]  /*0410*/  LDG.E R5, desc[UR12][R6.64] ;  /* 0x0000000c06057981 */ /* 0x000ea8000c1e1900 */
[----:B------:R-:W2:Y:S01]  /*0420*/  LDG.E R8, desc[UR12][R6.64+0x4] ;  /* 0x0000040c06087981 */ /* 0x000ea2000c1e1900 */
[----:B------:R-:W-:Y:S01]  /*0430*/  UMOV UR6, UR7 ;  /* 0x0000000700067c82 */ /* 0x000fe20008000000 */
[----:B--2---:R-:W-:-:S07]  /*0440*/  IADD3 R5, -R4, R8, -R5 ;  /* 0x0000000804057210 */ /* 0x004fce0007ffe905 */
.L_x_57:
[----:B------:R-:W1:Y:S01]  /*0450*/  S2R R22, SR_TID.X ;  /* 0x0000000000167919 */ /* 0x000e620000002100 */
[----:B------:R-:W-:Y:S01]  /*0460*/  BSSY B0, `(.L_x_54) ;  /* 0x000003d000007945 */ /* 0x000fe20003800000 */
[----:B-1----:R-:W-:-:S13]  /*0470*/  ISETP.GE.AND P0, PT, R22, UR5, PT ;  /* 0x0000000516007c0c */ /* 0x002fda000bf06270 */
[----:B--2---:R-:W-:Y:S05]  /*0480*/  @P0 BRA `(.L_x_55) ;  /* 0x0000000000e80947 */ /* 0x004fea0003800000 */
[----:B------:R-:W2:Y:S01]  /*0490*/  LDG.E R8, desc[UR12][R14.64] ;  /* 0x0000000c0e087981 */ /* 0x000ea2000c1e1900 */
[-C--:B------:R-:W-:Y:S01]  /*04a0*/  IABS R12, R0.reuse ;  /* 0x00000000000c7213 */ /* 0x080fe20000000000 */
[----:B------:R-:W-:Y:S01]  /*04b0*/  VIADD R9, R5, UR6 ;  /* 0x0000000605097c36 */ /* 0x000fe20008000000 */
[----:B------:R-:W-:Y:S02]  /*04c0*/  IABS R13, R0 ;  /* 0x00000000000d7213 */ /* 0x000fe40000000000 */
[----:B------:R-:W1:Y:S02]  /*04d0*/  I2F.RP R10, R12 ;  /* 0x0000000c000a7306 */ /* 0x000e640000209400 */
[----:B------:R-:W-:-:S06]  /*04e0*/  ISETP.GE.AND P2, PT, R9, RZ, PT ;  /* 0x000000ff0900720c */ /* 0x000fcc0003f46270 */
[----:B-1----:R-:W1:Y:S02]  /*04f0*/  MUFU.RCP R10, R10 ;  /* 0x0000000a000a7308 */ /* 0x002e640000001000 */
[----:B-1----:R-:W-:Y:S01]  /*0500*/  VIADD R6, R10, 0xffffffe ;  /* 0x0ffffffe0a067836 */ /* 0x002fe20000000000 */
[----:B------:R-:W-:-:S05]  /*0510*/  IABS R10, R9 ;  /* 0x00000009000a7213 */ /* 0x000fca0000000000 */
[----:B------:R1:W3:Y:S02]  /*0520*/  F2I.FTZ.U32.TRUNC.NTZ R7, R6 ;  /* 0x0000000600077305 */ /* 0x0002e4000021f000 */
[----:B-1----:R-:W-:Y:S02]  /*0530*/  IMAD.MOV.U32 R6, RZ, RZ, RZ ;  /* 0x000000ffff067224 */ /* 0x002fe400078e00ff */
[----:B---3--:R-:W-:-:S04]  /*0540*/  IMAD.MOV R11, RZ, RZ, -R7 ;  /* 0x000000ffff0b7224 */ /* 0x008fc800078e0a07 */
[----:B------:R-:W-:-:S04]  /*0550*/  IMAD R11, R11, R12, RZ ;  /* 0x0000000c0b0b7224 */ /* 0x000fc800078e02ff */
[----:B------:R-:W-:-:S04]  /*0560*/  IMAD.HI.U32 R7, R7, R11, R6 ;  /* 0x0000000b07077227 */ /* 0x000fc800078e0006 */
[----:B------:R-:W-:Y:S02]  /*0570*/  IMAD.MOV R6, RZ, RZ, -R13 ;  /* 0x000000ffff067224 */ /* 0x000fe400078e0a0d */
[----:B------:R-:W-:-:S04]  /*0580*/  IMAD.HI.U32 R7, R7, R10, RZ ;  /* 0x0000000a07077227 */ /* 0x000fc800078e00ff */
[----:B------:R-:W-:Y:S02]  /*0590*/  IMAD R7, R7, R6, R10 ;  /* 0x0000000607077224 */ /* 0x000fe400078e020a */
[----:B------:R-:W-:-:S03]  /*05a0*/  IMAD R6, R0, R3, RZ ;  /* 0x0000000300067224 */ /* 0x000fc600078e02ff */
[----:B------:R-:W-:-:S13]  /*05b0*/  ISETP.GT.U32.AND P0, PT, R12, R7, PT ;  /* 0x000000070c00720c */ /* 0x000fda0003f04070 */
[----:B------:R-:W-:Y:S01]  /*05c0*/  @!P0 IMAD.IADD R7, R7, 0x1, -R12 ;  /* 0x0000000107078824 */ /* 0x000fe200078e0a0c */
[----:B------:R-:W-:-:S04]  /*05d0*/  ISETP.NE.AND P0, PT, R0, RZ, PT ;  /* 0x000000ff0000720c */ /* 0x000fc80003f05270 */
[----:B------:R-:W-:-:S13]  /*05e0*/  ISETP.GT.U32.AND P1, PT, R12, R7, PT ;  /* 0x000000070c00720c */ /* 0x000fda0003f24070 */
[----:B------:R-:W-:-:S04]  /*05f0*/  @!P1 IMAD.IADD R7, R7, 0x1, -R12 ;  /* 0x0000000107079824 */ /* 0x000fc800078e0a0c */
[----:B------:R-:W-:Y:S01]  /*0600*/  @!P2 IMAD.MOV R7, RZ, RZ, -R7 ;  /* 0x000000ffff07a224 */ /* 0x000fe200078e0a07 */
[----:B------:R-:W-:-:S05]  /*0610*/  @!P0 LOP3.LUT R7, RZ, R0, RZ, 0x33, !PT ;  /* 0x00000000ff078212 */ /* 0x000fca00078e33ff */
[----:B------:R-:W-:-:S04]  /*0620*/  IMAD.IADD R13, R6, 0x1, R7 ;  /* 0x00000001060d7824 */ /* 0x000fc800078e0207 */
[C---:B------:R-:W-:Y:S02]  /*0630*/  IMAD R11, R13.reuse, UR4, RZ ;  /* 0x000000040d0b7c24 */ /* 0x040fe4000f8e02ff */
[----:B------:R-:W-:-:S03]  /*0640*/  IMAD R13, R13, UR11, RZ ;  /* 0x0000000b0d0d7c24 */ /* 0x000fc6000f8e02ff */
[----:B------:R-:W-:Y:S02]  /*0650*/  SHF.R.S32.HI R12, RZ, 0x1f, R11 ;  /* 0x0000001fff0c7819 */ /* 0x000fe4000001140b */
[----:B------:R-:W-:Y:S01]  /*0660*/  SHF.R.S32.HI R6, RZ, 0x1f, R13 ;  /* 0x0000001fff067819 */ /* 0x000fe2000001140d */
[----:B--2---:R-:W-:-:S04]  /*0670*/  VIADD R8, R8, UR6 ;  /* 0x0000000608087c36 */ /* 0x004fc80008000000 */
[C---:B------:R-:W-:Y:S02]  /*0680*/  IMAD R7, R8.reuse, UR4, RZ ;  /* 0x0000000408077c24 */ /* 0x040fe4000f8e02ff */
[----:B------:R-:W-:-:S03]  /*0690*/  IMAD R9, R8, UR11, RZ ;  /* 0x0000000b08097c24 */ /* 0x000fc6000f8e02ff */
[----:B------:R-:W-:Y:S02]  /*06a0*/  SHF.R.S32.HI R8, RZ, 0x1f, R7 ;  /* 0x0000001fff087819 */ /* 0x000fe40000011407 */
[----:B------:R-:W-:-:S07]  /*06b0*/  SHF.R.S32.HI R10, RZ, 0x1f, R9 ;  /* 0x0000001fff0a7819 */ /* 0x000fce0000011409 */
.L_x_56:
[----:B------:R-:W-:-:S13]  /*06c0*/  ISETP.GE.AND P0, PT, R22, UR11, PT ;  /* 0x0000000b16007c0c */ /* 0x000fda000bf06270 */
[----:B--2---:R-:W1:Y:S01]  /*06d0*/  @!P0 LDC.64 R16, c[0x0][0x210] ;  /* 0x00008400ff108b82 */ /* 0x004e620000000a00 */
[----:B------:R-:W-:Y:S02]  /*06e0*/  @!P0 SHF.R.S32.HI R20, RZ, 0x1f, R22 ;  /* 0x0000001fff148819 */ /* 0x000fe40000011416 */
[----:B-1----:R-:W-:-:S04]  /*06f0*/  @!P0 IADD3 R24, P1, P2, R22, R16, R9 ;  /* 0x0000001016188210 */ /* 0x002fc80007a3e009 */
[----:B------:R-:W-:Y:S02]  /*0700*/  @!P0 IADD3.X R25, R20, R17, R10, P1, P2 ;  /* 0x0000001114198210 */ /* 0x000fe40000fe440a */
[----:B------:R-:W1:Y:S04]  /*0710*/  @!P0 LDC.64 R16, c[0x0][0x220] ;  /* 0x00008800ff108b82 */ /* 0x000e680000000a00 */
[----:B------:R-:W2:Y:S01]  /*0720*/  @!P0 LDG.E.U8 R25, desc[UR12][R24.64] ;  /* 0x0000000c18198981 */ /* 0x000ea2000c1e1100 */
[----:B------:R-:W-:-:S13]  /*0730*/  ISETP.GE.AND P1, PT, R22, UR4, PT ;  /* 0x0000000416007c0c */ /* 0x000fda000bf26270 */
[----:B------:R-:W3:Y:S01]  /*0740*/  @!P1 LDC.64 R18, c[0x0][0x218] ;  /* 0x00008600ff129b82 */ /* 0x000ee20000000a00 */
[----:B------:R-:W-:Y:S02]  /*0750*/  @!P1 SHF.R.S32.HI R23, RZ, 0x1f, R22 ;  /* 0x0000001fff179819 */ /* 0x000fe40000011416 */
[----:B-1----:R-:W-:-:S04]  /*0760*/  @!P0 IADD3 R16, P2, P3, R22, R16, R13 ;  /* 0x0000001016108210 */ /* 0x002fc80007b5e00d */
[----:B------:R-:W-:Y:S02]  /*0770*/  @!P0 IADD3.X R17, R20, R17, R6, P2, P3 ;  /* 0x0000001114118210 */ /* 0x000fe400017e6406 */
[----:B------:R-:W1:Y:S01]  /*0780*/  @!P1 LDC.64 R20, c[0x0][0x228] ;  /* 0x00008a00ff149b82 */ /* 0x000e620000000a00 */
[----:B---3--:R-:W-:-:S04]  /*0790*/  @!P1 IADD3 R18, P4, P5, R22, R18, R7 ;  /* 0x0000001216129210 */ /* 0x008fc80007d9e007 */
[----:B------:R-:W-:Y:S01]  /*07a0*/  @!P1 IADD3.X R19, R23, R19, R8, P4, P5 ;  /* 0x0000001317139210 */ /* 0x000fe200027ea408 */
[----:B--2---:R2:W-:Y:S05]  /*07b0*/  @!P0 STG.E.U8 desc[UR12][R16.64], R25 ;  /* 0x0000001910008986 */ /* 0x0045ea000c10110c */
[----:B------:R-:W3:Y:S01]  /*07c0*/  @!P1 LDG.E.U8 R19, desc[UR12][R18.64] ;  /* 0x0000000c12139981 */ /* 0x000ee2000c1e1100 */
[C---:B-1----:R-:W-:Y:S01]  /*07d0*/  @!P1 IADD3 R20, P0, P2, R22.reuse, R20, R11 ;  /* 0x0000001416149210 */ /* 0x042fe20007a1e00b */
[----:B------:R-:W-:-:S03]  /*07e0*/  VIADD R22, R22, UR9 ;  /* 0x0000000916167c36 */ /* 0x000fc60008000000 */
[----:B------:R-:W-:Y:S02]  /*07f0*/  @!P1 IADD3.X R21, R23, R21, R12, P0, P2 ;  /* 0x0000001517159210 */ /* 0x000fe400007e440c */
[----:B------:R-:W-:-:S03]  /*0800*/  ISETP.GE.AND P0, PT, R22, UR5, PT ;  /* 0x0000000516007c0c */ /* 0x000fc6000bf06270 */
[----:B---3--:R2:W-:Y:S10]  /*0810*/  @!P1 STG.E.U8 desc[UR12][R20.64], R19 ;  /* 0x0000001314009986 */ /* 0x0085f4000c10110c */
[----:B------:R-:W-:Y:S05]  /*0820*/  @!P0 BRA `(.L_x_56) ;  /* 0xfffffffc00a48947 */ /* 0x000fea000383ffff */
.L_x_55:
[----:B------:R-:W-:Y:S05]  /*0830*/  BSYNC B0 ;  /* 0x0000000000007941 */ /* 0x000fea0003800000 */
.L_x_54:
[----:B------:R-:W-:-:S06]  /*0840*/  UIADD3 UR6, UR8, UR6, URZ ;  /* 0x0000000608067290 */ /* 0x000fcc000fffe03f */
[----:B------:R-:W-:-:S13]  /*0850*/  ISETP.LE.AND P0, PT, R4, UR6, PT ;  /* 0x0000000604007c0c */ /* 0x000fda000bf03270 */
[----:B------:R-:W-:Y:S05]  /*0860*/  @!P0 BRA `(.L_x_57) ;  /* 0xfffffff800f88947 */ /* 0x000fea000383ffff */
.L_x_53:
[----:B0-----:R-:W-:Y:S01]  /*0870*/  IMAD.IADD R3, R2, 0x1, R3 ;  /* 0x0000000102037824 */ /* 0x001fe200078e0203 */
[----:B------:R-:W-:-:S04]  /*0880*/  ULDC UR6, c[0x0][0x258] ;  /* 0x0000960000067ab9 */ /* 0x000fc80000000800 */
[----:B------:R-:W-:-:S13]  /*0890*/  ISETP.GE.AND P0, PT, R3, UR6, PT ;  /* 0x0000000603007c0c */ /* 0x000fda000bf06270 */
[----:B------:R-:W-:Y:S05]  /*08a0*/  @!P0 BRA `(.L_x_58) ;  /* 0xfffffff800ac8947 */ /* 0x000fea000383ffff */
[----:B------:R-:W-:Y:S05]  /*08b0*/  EXIT ;  /* 0x000000000000794d */ /* 0x000fea0003800000 */
.L_x_52:
        /* <DEDUP_REMOVED lines=8> */
[----:B------:R-:W-:Y:S01]  /*0940*/  SHF.R.S32.HI R6, RZ, 0x1f, R3 ;  /* 0x0000001fff067819 */ /* 0x000fe20000011403 */
[----:B------:R-:W-:Y:S01]  /*0950*/  ULDC UR6, c[0x0][0x264] ;  /* 0x0000990000067ab9 */ /* 0x000fe20000000800 */
[----:B-1----:R-:W-:-:S04]  /*0960*/  LEA R8, P0, R3, R8, 0x2 ;  /* 0x0000000803087211 */ /* 0x002fc800078010ff */
[----:B------:R-:W-:-:S05]  /*0970*/  LEA.HI.X R9, R3, R9, R6, 0x2, P0 ;  /* 0x0000000903097211 */ /* 0x000fca00000f1406 */
[----:B------:R-:W2:Y:S04]  /*0980*/  LDG.E R7, desc[UR12][R8.64] ;  /* 0x0000000c08077981 */ /* 0x000ea8000c1e1900 */
[----:B------:R-:W2:Y:S01]  /*0990*/  LDG.E R6, desc[UR12][R8.64+0x4] ;  /* 0x0000040c08067981 */ /* 0x000ea2000c1e1900 */
[----:B------:R-:W-:Y:S01]  /*09a0*/  IMAD R5, R3, UR6, RZ ;  /* 0x0000000603057c24 */ /* 0x000fe2000f8e02ff */
[----:B------:R-:W-:Y:S01]  /*09b0*/  UMOV UR6, UR7 ;  /* 0x0000000700067c82 */ /* 0x000fe20008000000 */
[----:B--2---:R-:W-:-:S07]  /*09c0*/  IADD3 R6, -R4, R6, -R7 ;  /* 0x0000000604067210 */ /* 0x004fce0007ffe907 */
.L_x_63:
[----:B------:R-:W1:Y:S01]  /*09d0*/  S2R R22, SR_TID.X ;  /* 0x0000000000167919 */ /* 0x000e620000002100 */
[----:B------:R-:W-:Y:S01]  /*09e0*/  BSSY B0, `(.L_x_60) ;  /* 0x000004a000007945 */ /* 0x000fe20003800000 */
[----:B-1----:R-:W-:-:S13]  /*09f0*/  ISETP.GE.AND P0, PT, R22, UR5, PT ;  /* 0x0000000516007c0c */ /* 0x002fda000bf06270 */
[----:B--2---:R-:W-:Y:S05]  /*0a00*/  @P0 BRA `(.L_x_61) ;  /* 0x00000004001c0947 */ /* 0x004fea0003800000 */
[-C--:B------:R-:W-:Y:S01]  /*0a10*/  IABS R11, R0.reuse ;  /* 0x00000000000b7213 */ /* 0x080fe20000000000 */
[----:B------:R-:W-:Y:S01]  /*0a20*/  VIADD R7, R6, UR6 ;  /* 0x0000000606077c36 */ /* 0x000fe20008000000 */
[----:B------:R-:W-:Y:S02]  /*0a30*/  IABS R16, R0 ;  /* 0x0000000000107213 */ /* 0x000fe40000000000 */
[----:B------:R-:W1:Y:S03]  /*0a40*/  I2F.RP R10, R11 ;  /* 0x0000000b000a7306 */ /* 0x000e660000209400 */
[----:B------:R-:W-:-:S05]  /*0a50*/  IMAD.MOV R16, RZ, RZ, -R16 ;  /* 0x000000ffff107224 */ /* 0x000fca00078e0a10 */
[----:B-1----:R-:W1:Y:S02]  /*0a60*/  MUFU.RCP R10, R10 ;  /* 0x0000000a000a7308 */ /* 0x002e640000001000 */
[----:B-1----:R-:W-:-:S06]  /*0a70*/  VIADD R8, R10, 0xffffffe ;  /* 0x0ffffffe0a087836 */ /* 0x002fcc0000000000 */
[----:B------:R1:W2:Y:S02]  /*0a80*/  F2I.FTZ.U32.TRUNC.NTZ R9, R8 ;  /* 0x0000000800097305 */ /* 0x0002a4000021f000 */
[----:B-1----:R-:W-:Y:S02]  /*0a90*/  IMAD.MOV.U32 R8, RZ, RZ, RZ ;  /* 0x000000ffff087224 */ /* 0x002fe400078e00ff */
[----:B--2---:R-:W-:-:S04]  /*0aa0*/  IMAD.MOV R14, RZ, RZ, -R9 ;  /* 0x000000ffff0e7224 */ /* 0x004fc800078e0a09 */
[----:B------:R-:W-:Y:S01]  /*0ab0*/  IMAD R15, R14, R11, RZ ;  /* 0x0000000b0e0f7224 */ /* 0x000fe200078e02ff */
[----:B------:R-:W-:-:S03]  /*0ac0*/  IABS R14, R7 ;  /* 0x00000007000e7213 */ /* 0x000fc60000000000 */
[----:B------:R-:W-:-:S04]  /*0ad0*/  IMAD.HI.U32 R10, R9, R15, R8 ;  /* 0x0000000f090a7227 */ /* 0x000fc800078e0008 */
[----:B------:R-:W-:Y:S02]  /*0ae0*/  IMAD.MOV.U32 R9, RZ, RZ, R14 ;  /* 0x000000ffff097224 */ /* 0x000fe400078e000e */
[----:B------:R-:W-:Y:S01]  /*0af0*/  IMAD.MOV.U32 R8, RZ, RZ, R16 ;  /* 0x000000ffff087224 */ /* 0x000fe200078e0010 */
[----:B------:R-:W-:Y:S01]  /*0b00*/  SHF.R.S32.HI R16, RZ, 0x1f, R5 ;  /* 0x0000001fff107819 */ /* 0x000fe20000011405 */
[----:B------:R-:W-:-:S04]  /*0b10*/  IMAD.HI.U32 R10, R10, R9, RZ ;  /* 0x000000090a0a7227 */ /* 0x000fc800078e00ff */
[----:B------:R-:W-:-:S05]  /*0b20*/  IMAD R8, R10, R8, R9 ;  /* 0x000000080a087224 */ /* 0x000fca00078e0209 */
[----:B------:R-:W-:-:S13]  /*0b30*/  ISETP.GT.U32.AND P1, PT, R11, R8, PT ;  /* 0x000000080b00720c */ /* 0x000fda0003f24070 */
[----:B------:R-:W-:Y:S02]  /*0b40*/  @!P1 IMAD.IADD R8, R8, 0x1, -R11 ;  /* 0x0000000108089824 */ /* 0x000fe400078e0a0b */
[----:B------:R-:W-:Y:S01]  /*0b50*/  @!P1 VIADD R10, R10, 0x1 ;  /* 0x000000010a0a9836 */ /* 0x000fe20000000000 */
[----:B------:R-:W-:Y:S02]  /*0b60*/  ISETP.NE.AND P1, PT, R0, RZ, PT ;  /* 0x000000ff0000720c */ /* 0x000fe40003f25270 */
[----:B------:R-:W-:Y:S02]  /*0b70*/  ISETP.GE.U32.AND P0, PT, R8, R11, PT ;  /* 0x0000000b0800720c */ /* 0x000fe40003f06070 */
[----:B------:R-:W-:-:S04]  /*0b80*/  LOP3.LUT R8, R7, R0, RZ, 0x3c, !PT ;  /* 0x0000000007087212 */ /* 0x000fc800078e3cff */
[----:B------:R-:W-:Y:S02]  /*0b90*/  ISETP.GE.AND P2, PT, R8, RZ, PT ;  /* 0x000000ff0800720c */ /* 0x000fe40003f46270 */
[----:B------:R-:W1:Y:S05]  /*0ba0*/  LDC.64 R8, c[0x0][0x230] ;  /* 0x00008c00ff087b82 */ /* 0x000e6a0000000a00 */
[----:B------:R-:W-:-:S06]  /*0bb0*/  @P0 VIADD R10, R10, 0x1 ;  /* 0x000000010a0a0836 */ /* 0x000fcc0000000000 */
[----:B------:R-:W-:Y:S01]  /*0bc0*/  @!P2 IMAD.MOV R10, RZ, RZ, -R10 ;  /* 0x000000ffff0aa224 */ /* 0x000fe200078e0a0a */
[----:B------:R-:W-:-:S04]  /*0bd0*/  @!P1 LOP3.LUT R10, RZ, R0, RZ, 0x33, !PT ;  /* 0x00000000ff0a9212 */ /* 0x000fc800078e33ff */
[----:B------:R-:W-:Y:S02]  /*0be0*/  SHF.R.S32.HI R11, RZ, 0x1f, R10 ;  /* 0x0000001fff0b7819 */ /* 0x000fe4000001140a */
[----:B------:R-:W-:-:S05]  /*0bf0*/  IADD3 R15, P0, R5, R10, RZ ;  /* 0x0000000a050f7210 */ /* 0x000fca0007f1e0ff */
[----:B------:R-:W-:Y:S01]  /*0c00*/  IMAD.X R16, R16, 0x1, R11, P0 ;  /* 0x0000000110107824 */ /* 0x000fe200000e060b */
[C---:B-1----:R-:W-:Y:S02]  /*0c10*/  LEA R14, P0, R15.reuse, R8, 0x2 ;  /* 0x000000080f0e7211 */ /* 0x042fe400078010ff */
[----:B------:R-:W2:Y:S02]  /*0c20*/  LDG.E R8, desc[UR12][R12.64] ;  /* 0x0000000c0c087981 */ /* 0x000ea4000c1e1900 */
[----:B------:R-:W-:-:S06]  /*0c30*/  LEA.HI.X R15, R15, R9, R16, 0x2, P0 ;  /* 0x000000090f0f7211 */ /* 0x000fcc00000f1410 */
[----:B------:R-:W3:Y:S01]  /*0c40*/  LDG.E R15, desc[UR12][R14.64] ;  /* 0x0000000c0e0f7981 */ /* 0x000ee2000c1e1900 */
[----:B------:R-:W-:-:S04]  /*0c50*/  IMAD.MOV R10, RZ, RZ, -R10 ;  /* 0x000000ffff0a7224 */ /* 0x000fc800078e0a0a */
[----:B------:R-:W-:Y:S02]  /*0c60*/  IMAD R7, R0, R10, R7 ;  /* 0x0000000a00077224 */ /* 0x000fe400078e0207 */
[----:B--2---:R-:W-:-:S04]  /*0c70*/  VIADD R8, R8, UR6 ;  /* 0x0000000608087c36 */ /* 0x004fc80008000000 */
[----:B------:R-:W-:Y:S02]  /*0c80*/  IMAD R9, R8, UR11, RZ ;  /* 0x0000000b08097c24 */ /* 0x000fe4000f8e02ff */
[----:B---3--:R-:W-:Y:S02]  /*0c90*/  IMAD R19, R0, R15, R7 ;  /* 0x0000000f00137224 */ /* 0x008fe400078e0207 */
[----:B------:R-:W-:Y:S02]  /*0ca0*/  IMAD R7, R8, UR4, RZ ;  /* 0x0000000408077c24 */ /* 0x000fe4000f8e02ff */
[C---:B------:R-:W-:Y:S01]  /*0cb0*/  IMAD R11, R19.reuse, UR11, RZ ;  /* 0x0000000b130b7c24 */ /* 0x040fe2000f8e02ff */
[----:B------:R-:W-:Y:S01]  /*0cc0*/  SHF.R.S32.HI R18, RZ, 0x1f, R9 ;  /* 0x0000001fff127819 */ /* 0x000fe20000011409 */
[----:B------:R-:W-:Y:S01]  /*0cd0*/  IMAD R19, R19, UR4, RZ ;  /* 0x0000000413137c24 */ /* 0x000fe2000f8e02ff */
[----:B------:R-:W-:Y:S02]  /*0ce0*/  SHF.R.S32.HI R10, RZ, 0x1f, R7 ;  /* 0x0000001fff0a7819 */ /* 0x000fe40000011407 */
[----:B------:R-:W-:-:S07]  /*0cf0*/  SHF.R.S32.HI R8, RZ, 0x1f, R11 ;  /* 0x0000001fff087819 */ /* 0x000fce000001140b */
.L_x_62:
        /* <DEDUP_REMOVED lines=17> */
[--C-:B------:R-:W-:Y:S02]  /*0e10*/  SHF.R.S32.HI R23, RZ, 0x1f, R19.reuse ;  /* 0x0000001fff177819 */ /* 0x100fe40000011413 */
[C---:B-1----:R-:W-:Y:S01]  /*0e20*/  @!P1 IADD3 R20, P0, P2, R22.reuse, R20, R19 ;  /* 0x0000001416149210 */ /* 0x042fe20007a1e013 */
[----:B------:R-:W-:-:S03]  /*0e30*/  VIADD R22, R22, UR9 ;  /* 0x0000000916167c36 */ /* 0x000fc60008000000 */
[----:B------:R-:W-:Y:S02]  /*0e40*/  @!P1 IADD3.X R21, R24, R21, R23, P0, P2 ;  /* 0x0000001518159210 */ /* 0x000fe400007e4417 */
[----:B------:R-:W-:-:S03]  /*0e50*/  ISETP.GE.AND P0, PT, R22, UR5, PT ;  /* 0x0000000516007c0c */ /* 0x000fc6000bf06270 */
[----:B---3--:R2:W-:Y:S10]  /*0e60*/  @!P1 STG.E.U8 desc[UR12][R20.64], R17 ;  /* 0x0000001114009986 */ /* 0x0085f4000c10110c */
[----:B------:R-:W-:Y:S05]  /*0e70*/  @!P0 BRA `(.L_x_62) ;  /* 0xfffffffc00a08947 */ /* 0x000fea000383ffff */
.L_x_61:
[----:B------:R-:W-:Y:S05]  /*0e80*/  BSYNC B0 ;  /* 0x0000000000007941 */ /* 0x000fea0003800000 */
.L_x_60:
[----:B------:R-:W-:-:S06]  /*0e90*/  UIADD3 UR6, UR8, UR6, URZ ;  /* 0x0000000608067290 */ /* 0x000fcc000fffe03f */
[----:B------:R-:W-:-:S13]  /*0ea0*/  ISETP.LE.AND P0, PT, R4, UR6, PT ;  /* 0x0000000604007c0c */ /* 0x000fda000bf03270 */
[----:B------:R-:W-:Y:S05]  /*0eb0*/  @!P0 BRA `(.L_x_63) ;  /* 0xfffffff800c48947 */ /* 0x000fea000383ffff */
.L_x_59:
[----:B0-----:R-:W-:Y:S01]  /*0ec0*/  IMAD.IADD R3, R2, 0x1, R3 ;  /* 0x0000000102037824 */ /* 0x001fe200078e0203 */
[----:B------:R-:W-:-:S04]  /*0ed0*/  ULDC UR6, c[0x0][0x258] ;  /* 0x0000960000067ab9 */ /* 0x000fc80000000800 */
[----:B------:R-:W-:-:S13]  /*0ee0*/  ISETP.GE.AND P0, PT, R3, UR6, PT ;  /* 0x0000000603007c0c */ /* 0x000fda000bf06270 */
[----:B------:R-:W-:Y:S05]  /*0ef0*/  @!P0 BRA `(.L_x_52) ;  /* 0xfffffff800708947 */ /* 0x000fea000383ffff */
[----:B------:R-:W-:Y:S05]  /*0f00*/  EXIT ;  /* 0x000000000000794d */ /* 0x000fea0003800000 */
.L_x_51:
[----:B------:R-:W0:Y:S08]  /*0f10*/  S2UR UR9, SR_CTAID.X ;  /* 0x00000000000979c3 */ /* 0x000e300000002500 */
[----:B------:R-:W0:Y:S02]  /*0f20*/  LDC R2, c[0x0][0x258] ;  /* 0x00009600ff027b82 */ /* 0x000e240000000800 */
[----:B0-----:R-:W-:-:S13]  /*0f30*/  ISETP.LE.AND P0, PT, R2, UR9, PT ;  /* 0x0000000902007c0c */ /* 0x001fda000bf03270 */
[----:B------:R-:W-:Y:S05]  /*0f40*/  @P0 EXIT ;  /* 0x000000000000094d */ /* 0x000fea0003800000 */
[----:B------:R-:W-:Y:S01]  /*0f50*/  ULDC.U8 UR4, c[0x0][0x268] ;  /* 0x00009a0000047ab9 */ /* 0x000fe20000000000 */
[----:B------:R-:W0:Y:S01]  /*0f60*/  S2R R4, SR_TID.X ;  /* 0x0000000000047919 */ /* 0x000e220000002100 */
[----:B------:R-:W-:Y:S01]  /*0f70*/  UPRMT UR4, UR4, 0x8880, URZ ;  /* 0x0000888004047896 */ /* 0x000fe2000800003f */
[----:B------:R-:W1:Y:S01]  /*0f80*/  LDC R2, c[0x0][0xc] ;  /* 0x00000300ff027b82 */ /* 0x000e620000000800 */
[----:B------:R-:W-:Y:S01]  /*0f90*/  ULDC.64 UR6, c[0x0][0x250] ;  /* 0x0000940000067ab9 */ /* 0x000fe20000000a00 */
[----:B------:R-:W-:Y:S01]  /*0fa0*/  ULDC UR5, c[0x0][0x24c] ;  /* 0x0000930000057ab9 */ /* 0x000fe20000000800 */
[----:B------:R-:W-:Y:S01]  /*0fb0*/  UISETP.LT.AND UP0, UPT, UR6, UR7, UPT ;  /* 0x000000070600728c */ /* 0x000fe2000bf01270 */
[----:B------:R-:W-:Y:S01]  /*0fc0*/  IMAD.U32 R3, RZ, RZ, UR9 ;  /* 0x00000009ff037e24 */ /* 0x000fe2000f8e00ff */
[----:B------:R-:W-:Y:S01]  /*0fd0*/  ISETP.NE.AND P0, PT, RZ, UR4, PT ;  /* 0x00000004ff007c0c */ /* 0x000fe2000bf05270 */
[----:B------:R-:W-:Y:S02]  /*0fe0*/  UIMAD UR10, UR6, UR5, URZ ;  /* 0x00000005060a72a4 */ /* 0x000fe4000f8e023f */
[----:B------:R-:W-:Y:S01]  /*0ff0*/  USEL UR6, UR6, UR7, !UP0 ;  /* 0x0000000706067287 */ /* 0x000fe2000c000000 */
[----:B------:R-:W2:Y:S01]  /*1000*/  S2UR UR8, SR_CTAID.Y ;  /* 0x00000000000879c3 */ /* 0x000ea20000002600 */
[----:B------:R-:W-:-:S02]  /*1010*/  UIMAD UR7, UR5, UR7, URZ ;  /* 0x00000007050772a4 */ /* 0x000fc4000f8e023f */
[----:B------:R-:W-:-:S03]  /*1020*/  UIMAD UR6, UR6, UR5, URZ ;  /* 0x00000005060672a4 */ /* 0x000fc6000f8e023f */
[----:B------:R-:W-:Y:S01]  /*1030*/  ULDC UR5, c[0x0][0x10] ;  /* 0x0000040000057ab9 */ /* 0x000fe20000000800 */
[----:B------:R-:W-:Y:S02]  /*1040*/  ULDC UR9, c[0x0][0x0] ;  /* 0x0000000000097ab9 */ /* 0x000fe40000000800 */
[----:B------:R-:W-:Y:S06]  /*1050*/  @!P0 BRA `(.L_x_64) ;  /* 0x0000000400608947 */ /* 0x000fec0003800000 */
.L_x_70:
[----:B------:R-:W3:Y:S02]  /*1060*/  LDC.64 R6, c[0x0][0x238] ;  /* 0x00008e00ff067b82 */ /* 0x000ee40000000a00 */
[----:B---3--:R-:W-:-:S05]  /*1070*/  IMAD.WIDE R6, R3, 0x4, R6 ;  /* 0x0000000403067825 */ /* 0x008fca00078e0206 */
[----:B------:R-:W3:Y:S04]  /*1080*/  LDG.E R5, desc[UR12][R6.64] ;  /* 0x0000000c06057981 */ /* 0x000ee8000c1e1900 */
[----:B------:R-:W3:Y:S02]  /*1090*/  LDG.E R8, desc[UR12][R6.64+0x4] ;  /* 0x0000040c06087981 */ /* 0x000ee4000c1e1900 */
[----:B---3--:R-:W-:-:S05]  /*10a0*/  IMAD.IADD R5, R8, 0x1, -R5 ;  /* 0x0000000108057824 */ /* 0x008fca00078e0a05 */
[----:B--2---:R-:W-:-:S13]  /*10b0*/  ISETP.LE.AND P0, PT, R5, UR8, PT ;  /* 0x0000000805007c0c */ /* 0x004fda000bf03270 */
[----:B------:R-:W-:Y:S05]  /*10c0*/  @P0 BRA `(.L_x_65) ;  /* 0x0000000400300947 */ /* 0x000fea0003800000 */
[----:B------:R-:W2:Y:S01]  /*10d0*/  LDC.64 R8, c[0x0][0x240] ;  /* 0x00009000ff087b82 */ /* 0x000ea20000000a00 */
[----:B------:R-:W-:Y:S02]  /*10e0*/  SHF.R.S32.HI R6, RZ, 0x1f, R3 ;  /* 0x0000001fff067819 */ /* 0x000fe40000011403 */
[----:B--2---:R-:W-:-:S04]  /*10f0*/  LEA R8, P0, R3, R8, 0x2 ;  /* 0x0000000803087211 */ /* 0x004fc800078010ff */
[----:B------:R-:W-:-:S05]  /*1100*/  LEA.HI.X R9, R3, R9, R6, 0x2, P0 ;  /* 0x0000000903097211 */ /* 0x000fca00000f1406 */
[----:B------:R-:W2:Y:S04]  /*1110*/  LDG.E R6, desc[UR12][R8.64] ;  /* 0x0000000c08067981 */ /* 0x000ea8000c1e1900 */
[----:B------:R-:W2:Y:S01]  /*1120*/  LDG.E R7, desc[UR12][R8.64+0x4] ;  /* 0x0000040c08077981 */ /* 0x000ea2000c1e1900 */
[----:B------:R-:W-:Y:S01]  /*1130*/  UMOV UR4, UR8 ;  /* 0x0000000800047c82 */ /* 0x000fe20008000000 */
[----:B--2---:R-:W-:-:S07]  /*1140*/  IADD3 R6, -R5, R7, -R6 ;  /* 0x0000000705067210 */ /* 0x004fce0007ffe906 */
.L_x_69:
[----:B0-----:R-:W-:Y:S01]  /*1150*/  ISETP.GE.AND P0, PT, R4, UR6, PT ;  /* 0x0000000604007c0c */ /* 0x001fe2000bf06270 */
[----:B------:R-:W-:-:S12]  /*1160*/  BSSY B0, `(.L_x_66) ;  /* 0x000003f000007945 */ /* 0x000fd80003800000 */
[----:B--2---:R-:W-:Y:S05]  /*1170*/  @P0 BRA `(.L_x_67) ;  /* 0x0000000000f40947 */ /* 0x004fea0003800000 */
[-C--:B------:R-:W-:Y:S01]  /*1180*/  IABS R11, R0.reuse ;  /* 0x00000000000b7213 */ /* 0x080fe20000000000 */
[----:B------:R-:W-:Y:S01]  /*1190*/  VIADD R7, R6, UR4 ;  /* 0x0000000406077c36 */ /* 0x000fe20008000000 */
[----:B------:R-:W-:Y:S01]  /*11a0*/  IABS R14, R0 ;  /* 0x00000000000e7213 */ /* 0x000fe20000000000 */
[----:B------:R-:W-:Y:S01]  /*11b0*/  IMAD.MOV.U32 R21, RZ, RZ, R4 ;  /* 0x000000ffff157224 */ /* 0x000fe200078e0004 */
[----:B------:R-:W0:Y:S01]  /*11c0*/  I2F.RP R10, R11 ;  /* 0x0000000b000a7306 */ /* 0x000e220000209400 */
[----:B------:R-:W-:Y:S02]  /*11d0*/  ISETP.NE.AND P2, PT, R0, RZ, PT ;  /* 0x000000ff0000720c */ /* 0x000fe40003f45270 */
[----:B------:R-:W-:Y:S01]  /*11e0*/  IMAD.MOV R14, RZ, RZ, -R14 ;  /* 0x000000ffff0e7224 */ /* 0x000fe200078e0a0e */
[----:B------:R-:W-:-:S04]  /*11f0*/  ISETP.GE.AND P1, PT, R7, RZ, PT ;  /* 0x000000ff0700720c */ /* 0x000fc80003f26270 */
[----:B0-----:R-:W0:Y:S02]  /*1200*/  MUFU.RCP R10, R10 ;  /* 0x0000000a000a7308 */ /* 0x001e240000001000 */
[----:B0-----:R-:W-:-:S06]  /*1210*/  VIADD R8, R10, 0xffffffe ;  /* 0x0ffffffe0a087836 */ /* 0x001fcc0000000000 */
[----:B------:R0:W2:Y:S02]  /*1220*/  F2I.FTZ.U32.TRUNC.NTZ R9, R8 ;  /* 0x0000000800097305 */ /* 0x0000a4000021f000 */
[----:B0-----:R-:W-:Y:S02]  /*1230*/  IMAD.MOV.U32 R8, RZ, RZ, RZ ;  /* 0x000000ffff087224 */ /* 0x001fe400078e00ff */
[----:B--2---:R-:W-:-:S04]  /*1240*/  IMAD.MOV R12, RZ, RZ, -R9 ;  /* 0x000000ffff0c7224 */ /* 0x004fc800078e0a09 */
[----:B------:R-:W-:Y:S01]  /*1250*/  IMAD R13, R12, R11, RZ ;  /* 0x0000000b0c0d7224 */ /* 0x000fe200078e02ff */
[----:B------:R-:W-:Y:S01]  /*1260*/  IABS R12, R7 ;  /* 0x00000007000c7213 */ /* 0x000fe20000000000 */
[----:B------:R-:W-:Y:S02]  /*1270*/  IMAD R7, R0, R3, RZ ;  /* 0x0000000300077224 */ /* 0x000fe400078e02ff */
[----:B------:R-:W-:-:S04]  /*1280*/  IMAD.HI.U32 R10, R9, R13, R8 ;  /* 0x0000000d090a7227 */ /* 0x000fc800078e0008 */
[----:B------:R-:W-:Y:S02]  /*1290*/  IMAD.MOV.U32 R9, RZ, RZ, R12 ;  /* 0x000000ffff097224 */ /* 0x000fe400078e000c */
[----:B------:R-:W-:Y:S02]  /*12a0*/  IMAD.MOV.U32 R12, RZ, RZ, R14 ;  /* 0x000000ffff0c7224 */ /* 0x000fe400078e000e */
[----:B------:R-:W-:Y:S02]  /*12b0*/  IMAD.HI.U32 R8, R10, R9, RZ ;  /* 0x000000090a087227 */ /* 0x000fe400078e00ff */
[----:B------:R-:W0:Y:S02]  /*12c0*/  LDC R10, c[0x0][0x25c] ;  /* 0x00009700ff0a7b82 */ /* 0x000e240000000800 */
[----:B------:R-:W-:-:S05]  /*12d0*/  IMAD R8, R8, R12, R9 ;  /* 0x0000000c08087224 */ /* 0x000fca00078e0209 */
[----:B------:R-:W-:-:S13]  /*12e0*/  ISETP.GT.U32.AND P0, PT, R11, R8, PT ;  /* 0x000000080b00720c */ /* 0x000fda0003f04070 */
[----:B------:R-:W-:Y:S02]  /*12f0*/  @!P0 IMAD.IADD R8, R8, 0x1, -R11 ;  /* 0x0000000108088824 */ /* 0x000fe400078e0a0b */
[----:B0-----:R-:W-:-:S03]  /*1300*/  IMAD R10, R3, R10, UR4 ;  /* 0x00000004030a7e24 */ /* 0x001fc6000f8e020a */
[----:B------:R-:W-:Y:S01]  /*1310*/  ISETP.GT.U32.AND P0, PT, R11, R8, PT ;  /* 0x000000080b00720c */ /* 0x000fe20003f04070 */
[----:B------:R-:W-:-:S05]  /*1320*/  IMAD R9, R10, UR10, RZ ;  /* 0x0000000a0a097c24 */ /* 0x000fca000f8e02ff */
[----:B------:R-:W-:-:S07]  /*1330*/  SHF.R.S32.HI R12, RZ, 0x1f, R9 ;  /* 0x0000001fff0c7819 */ /* 0x000fce0000011409 */
[----:B------:R-:W-:-:S04]  /*1340*/  @!P0 IMAD.IADD R8, R8, 0x1, -R11 ;  /* 0x0000000108088824 */ /* 0x000fc800078e0a0b */
[----:B------:R-:W-:Y:S01]  /*1350*/  @!P1 IMAD.MOV R8, RZ, RZ, -R8 ;  /* 0x000000ffff089224 */ /* 0x000fe200078e0a08 */
[----:B------:R-:W-:-:S05]  /*1360*/  @!P2 LOP3.LUT R8, RZ, R0, RZ, 0x33, !PT ;  /* 0x00000000ff08a212 */ /* 0x000fca00078e33ff */
[----:B------:R-:W-:Y:S02]  /*1370*/  IMAD.IADD R8, R7, 0x1, R8 ;  /* 0x0000000107087824 */ /* 0x000fe400078e0208 */
[----:B------:R-:W-:Y:S02]  /*1380*/  IMAD R7, R10, UR7, RZ ;  /* 0x000000070a077c24 */ /* 0x000fe4000f8e02ff */
[C---:B------:R-:W-:Y:S02]  /*1390*/  IMAD R11, R8.reuse, UR7, RZ ;  /* 0x00000007080b7c24 */ /* 0x040fe4000f8e02ff */
[----:B------:R-:W-:Y:S01]  /*13a0*/  IMAD R13, R8, UR10, RZ ;  /* 0x0000000a080d7c24 */ /* 0x000fe2000f8e02ff */
[----:B------:R-:W-:Y:S02]  /*13b0*/  SHF.R.S32.HI R10, RZ, 0x1f, R7 ;  /* 0x0000001fff0a7819 */ /* 0x000fe40000011407 */
[----:B------:R-:W-:Y:S02]  /*13c0*/  SHF.R.S32.HI R20, RZ, 0x1f, R11 ;  /* 0x0000001fff147819 */ /* 0x000fe4000001140b */
[----:B------:R-:W-:-:S07]  /*13d0*/  SHF.R.S32.HI R8, RZ, 0x1f, R13 ;  /* 0x0000001fff087819 */ /* 0x000fce000001140d */
.L_x_68:
[----:B------:R-:W-:-:S13]  /*13e0*/  ISETP.GE.AND P0, PT, R21, UR10, PT ;  /* 0x0000000a15007c0c */ /* 0x000fda000bf06270 */
[----:B--2---:R-:W0:Y:S01]  /*13f0*/  @!P0 LDC.64 R14, c[0x0][0x210] ;  /* 0x00008400ff0e8b82 */ /* 0x004e220000000a00 */
[----:B------:R-:W-:Y:S02]  /*1400*/  @!P0 SHF.R.S32.HI R22, RZ, 0x1f, R21 ;  /* 0x0000001fff168819 */ /* 0x000fe40000011415 */
[----:B0-----:R-:W-:-:S04]  /*1410*/  @!P0 IADD3 R18, P1, P2, R21, R14, R9 ;  /* 0x0000000e15128210 */ /* 0x001fc80007a3e009 */
[----:B------:R-:W-:Y:S02]  /*1420*/  @!P0 IADD3.X R19, R22, R15, R12, P1, P2 ;  /* 0x0000000f16138210 */ /* 0x000fe40000fe440c */
[----:B------:R-:W0:Y:S03]  /*1430*/  @!P0 LDC.64 R14, c[0x0][0x220] ;  /* 0x00008800ff0e8b82 */ /* 0x000e260000000a00 */
[----:B------:R2:W3:Y:S01]  /*1440*/  @!P0 LDG.E.U8 R25, desc[UR12][R18.64] ;  /* 0x0000000c12198981 */ /* 0x0004e2000c1e1100 */
[----:B------:R-:W-:-:S13]  /*1450*/  ISETP.GE.AND P1, PT, R21, UR7, PT ;  /* 0x0000000715007c0c */ /* 0x000fda000bf26270 */
[----:B------:R-:W4:Y:S01]  /*1460*/  @!P1 LDC.64 R16, c[0x0][0x218] ;  /* 0x00008600ff109b82 */ /* 0x000f220000000a00 */
[----:B------:R-:W-:Y:S02]  /*1470*/  @!P1 SHF.R.S32.HI R23, RZ, 0x1f, R21 ;  /* 0x0000001fff179819 */ /* 0x000fe40000011415 */
[----:B0-----:R-:W-:-:S05]  /*1480*/  @!P0 IADD3 R14, P2, P3, R21, R14, R13 ;  /* 0x0000000e150e8210 */ /* 0x001fca0007b5e00d */
[----:B--2---:R-:W0:Y:S01]  /*1490*/  @!P1 LDC.64 R18, c[0x0][0x228] ;  /* 0x00008a00ff129b82 */ /* 0x004e220000000a00 */
[----:B------:R-:W-:Y:S02]  /*14a0*/  @!P0 IADD3.X R15, R22, R15, R8, P2, P3 ;  /* 0x0000000f160f8210 */ /* 0x000fe400017e6408 */
[----:B----4-:R-:W-:-:S04]  /*14b0*/  @!P1 IADD3 R16, P4, P5, R21, R16, R7 ;  /* 0x0000001015109210 */ /* 0x010fc80007d9e007 */
[----:B------:R-:W-:Y:S01]  /*14c0*/  @!P1 IADD3.X R17, R23, R17, R10, P4, P5 ;  /* 0x0000001117119210 */ /* 0x000fe200027ea40a */
[----:B---3--:R2:W-:Y:S05]  /*14d0*/  @!P0 STG.E.U8 desc[UR12][R14.64], R25 ;  /* 0x000000190e008986 */ /* 0x0085ea000c10110c */
[----:B------:R-:W3:Y:S01]  /*14e0*/  @!P1 LDG.E.U8 R17, desc[UR12][R16.64] ;  /* 0x0000000c10119981 */ /* 0x000ee2000c1e1100 */
[C---:B0-----:R-:W-:Y:S01]  /*14f0*/  @!P1 IADD3 R18, P0, P2, R21.reuse, R18, R11 ;  /* 0x0000001215129210 */ /* 0x041fe20007a1e00b */
[----:B------:R-:W-:-:S03]  /*1500*/  VIADD R21, R21, UR9 ;  /* 0x0000000915157c36 */ /* 0x000fc60008000000 */
[----:B------:R-:W-:Y:S02]  /*1510*/  @!P1 IADD3.X R19, R23, R19, R20, P0, P2 ;  /* 0x0000001317139210 */ /* 0x000fe400007e4414 */
[----:B------:R-:W-:-:S03]  /*1520*/  ISETP.GE.AND P0, PT, R21, UR6, PT ;  /* 0x0000000615007c0c */ /* 0x000fc6000bf06270 */
[----:B---3--:R2:W-:Y:S10]  /*1530*/  @!P1 STG.E.U8 desc[UR12][R18.64], R17 ;  /* 0x0000001112009986 */ /* 0x0085f4000c10110c */
[----:B------:R-:W-:Y:S05]  /*1540*/  @!P0 BRA `(.L_x_68) ;  /* 0xfffffffc00a48947 */ /* 0x000fea000383ffff */
.L_x_67:
[----:B------:R-:W-:Y:S05]  /*1550*/  BSYNC B0 ;  /* 0x0000000000007941 */ /* 0x000fea0003800000 */
.L_x_66:
[----:B------:R-:W-:-:S06]  /*1560*/  UIADD3 UR4, UR5, UR4, URZ ;  /* 0x0000000405047290 */ /* 0x000fcc000fffe03f */
[----:B------:R-:W-:-:S13]  /*1570*/  ISETP.LE.AND P0, PT, R5, UR4, PT ;  /* 0x0000000405007c0c */ /* 0x000fda000bf03270 */
[----:B------:R-:W-:Y:S05]  /*1580*/  @!P0 BRA `(.L_x_69) ;  /* 0xfffffff800f08947 */ /* 0x000fea000383ffff */
.L_x_65:
[----:B-1----:R-:W-:Y:S01]  /*1590*/  IMAD.IADD R3, R2, 0x1, R3 ;  /* 0x0000000102037824 */ /* 0x002fe200078e0203 */
[----:B------:R-:W-:-:S04]  /*15a0*/  ULDC UR4, c[0x0][0x258] ;  /* 0x0000960000047ab9 */ /* 0x000fc80000000800 */
[----:B------:R-:W-:-:S13]  /*15b0*/  ISETP.GE.AND P0, PT, R3, UR4, PT ;  /* 0x0000000403007c0c */ /* 0x000fda000bf06270 */
[----:B------:R-:W-:Y:S05]  /*15c0*/  @!P0 BRA `(.L_x_70) ;  /* 0xfffffff800a48947 */ /* 0x000fea000383ffff */
[----:B------:R-:W-:Y:S05]  /*15d0*/  EXIT ;  /* 0x000000000000794d */ /* 0x000fea0003800000 */
.L_x_64:
[----:B------:R-:W3:Y:S02]  /*15e0*/  LDC.64 R6, c[0x0][0x238] ;  /* 0x00008e00ff067b82 */ /* 0x000ee40000000a00 */
[----:B---3--:R-:W-:-:S05]  /*15f0*/  IMAD.WIDE R6, R3, 0x4, R6 ;  /* 0x0000000403067825 */ /* 0x008fca00078e0206 */
[----:B0-----:R-:W3:Y:S04]  /*1600*/  LDG.E R4, desc[UR12][R6.64] ;  /* 0x0000000c06047981 */ /* 0x001ee8000c1e1900 */
[----:B------:R-:W3:Y:S02]  /*1610*/  LDG.E R5, desc[UR12][R6.64+0x4] ;  /* 0x0000040c06057981 */ /* 0x000ee4000c1e1900 */
[----:B---3--:R-:W-:-:S05]  /*1620*/  IMAD.IADD R4, R5, 0x1, -R4 ;  /* 0x0000000105047824 */ /* 0x008fca00078e0a04 */
[----:B--2---:R-:W-:-:S13]  /*1630*/  ISETP.LE.AND P0, PT, R4, UR8, PT ;  /* 0x0000000804007c0c */ /* 0x004fda000bf03270 */
[----:B------:R-:W-:Y:S05]  /*1640*/  @P0 BRA `(.L_x_71) ;  /* 0x0000000400640947 */ /* 0x000fea0003800000 */
[----:B------:R-:W0:Y:S01]  /*1650*/  LDC.64 R8, c[0x0][0x240] ;  /* 0x00009000ff087b82 */ /* 0x000e220000000a00 */
[----:B------:R-:W-:Y:S01]  /*1660*/  SHF.R.S32.HI R6, RZ, 0x1f, R3 ;  /* 0x0000001fff067819 */ /* 0x000fe20000011403 */
[----:B------:R-:W-:Y:S01]  /*1670*/  ULDC UR4, c[0x0][0x264] ;  /* 0x0000990000047ab9 */ /* 0x000fe20000000800 */
[----:B0-----:R-:W-:-:S04]  /*1680*/  LEA R8, P0, R3, R8, 0x2 ;  /* 0x0000000803087211 */ /* 0x001fc800078010ff */
[----:B------:R-:W-:-:S05]  /*1690*/  LEA.HI.X R9, R3, R9, R6, 0x2, P0 ;  /* 0x0000000903097211 */ /* 0x000fca00000f1406 */
[----:B------:R-:W2:Y:S04]  /*16a0*/  LDG.E R7, desc[UR12][R8.64] ;  /* 0x0000000c08077981 */ /* 0x000ea8000c1e1900 */
[----:B------:R-:W2:Y:S01]  /*16b0*/  LDG.E R6, desc[UR12][R8.64+0x4] ;  /* 0x0000040c08067981 */ /* 0x000ea2000c1e1900 */
[----:B------:R-:W-:Y:S01]  /*16c0*/  IMAD R5, R3, UR4, RZ ;  /* 0x0000000403057c24 */ /* 0x000fe2000f8e02ff */
[----:B------:R-:W-:Y:S01]  /*16d0*/  UMOV UR4, UR8 ;  /* 0x0000000800047c82 */ /* 0x000fe20008000000 */
[----:B--2---:R-:W-:-:S07]  /*16e0*/  IADD3 R6, -R4, R6, -R7 ;  /* 0x0000000604067210 */ /* 0x004fce0007ffe907 */
.L_x_75:
[----:B------:R-:W0:Y:S01]  /*16f0*/  S2R R21, SR_TID.X ;  /* 0x0000000000157919 */ /* 0x000e220000002100 */
[----:B------:R-:W-:Y:S01]  /*1700*/  BSSY B0, `(.L_x_72) ;  /* 0x000004a000007945 */ /* 0x000fe20003800000 */
[----:B0-----:R-:W-:-:S13]  /*1710*/  ISETP.GE.AND P0, PT, R21, UR6, PT ;  /* 0x0000000615007c0c */ /* 0x001fda000bf06270 */
[----:B--2---:R-:W-:Y:S05]  /*1720*/  @P0 BRA `(.L_x_73) ;  /* 0x00000004001c0947 */ /* 0x004fea0003800000 */
[-C--:B------:R-:W-:Y:S01]  /*1730*/  IABS R11, R0.reuse ;  /* 0x00000000000b7213 */ /* 0x080fe20000000000 */
[----:B------:R-:W-:Y:S01]  /*1740*/  VIADD R7, R6, UR4 ;  /* 0x0000000406077c36 */ /* 0x000fe20008000000 */
[----:B------:R-:W-:Y:S02]  /*1750*/  IABS R14, R0 ;  /* 0x00000000000e7213 */ /* 0x000fe40000000000 */
[----:B------:R-:W0:Y:S03]  /*1760*/  I2F.RP R10, R11 ;  /* 0x0000000b000a7306 */ /* 0x000e260000209400 */
[----:B------:R-:W-:-:S05]  /*1770*/  IMAD.MOV R14, RZ, RZ, -R14 ;  /* 0x000000ffff0e7224 */ /* 0x000fca00078e0a0e */
[----:B0-----:R-:W0:Y:S02]  /*1780*/  MUFU.RCP R10, R10 ;  /* 0x0000000a000a7308 */ /* 0x001e240000001000 */
[----:B0-----:R-:W-:-:S06]  /*1790*/  VIADD R8, R10, 0xffffffe ;  /* 0x0ffffffe0a087836 */ /* 0x001fcc0000000000 */
[----:B------:R0:W2:Y:S02]  /*17a0*/  F2I.FTZ.U32.TRUNC.NTZ R9, R8 ;  /* 0x0000000800097305 */ /* 0x0000a4000021f000 */
[----:B0-----:R-:W-:Y:S02]  /*17b0*/  IMAD.MOV.U32 R8, RZ, RZ, RZ ;  /* 0x000000ffff087224 */ /* 0x001fe400078e00ff */
        /* <DEDUP_REMOVED lines=16> */
[----:B------:R-:W0:Y:S05]  /*18c0*/  LDC.64 R8, c[0x0][0x230] ;  /* 0x00008c00ff087b82 */ /* 0x000e2a0000000a00 */
[----:B------:R-:W-:-:S06]  /*18d0*/  @P0 VIADD R10, R10, 0x1 ;  /* 0x000000010a0a0836 */ /* 0x000fcc0000000000 */
[----:B------:R-:W-:Y:S01]  /*18e0*/  @!P2 IMAD.MOV R10, RZ, RZ, -R10 ;  /* 0x000000ffff0aa224 */ /* 0x000fe200078e0a0a */
[----:B------:R-:W-:-:S04]  /*18f0*/  @!P1 LOP3.LUT R10, RZ, R0, RZ, 0x33, !PT ;  /* 0x00000000ff0a9212 */ /* 0x000fc800078e33ff */
[----:B------:R-:W-:Y:S02]  /*1900*/  SHF.R.S32.HI R11, RZ, 0x1f, R10 ;  /* 0x0000001fff0b7819 */ /* 0x000fe4000001140a */
[----:B------:R-:W-:-:S05]  /*1910*/  IADD3 R12, P0, R5, R10, RZ ;  /* 0x0000000a050c7210 */ /* 0x000fca0007f1e0ff */
[----:B------:R-:W-:Y:S01]  /*1920*/  IMAD.X R11, R14, 0x1, R11, P0 ;  /* 0x000000010e0b7824 */ /* 0x000fe200000e060b */
[C---:B0-----:R-:W-:Y:S02]  /*1930*/  LEA R14, P0, R12.reuse, R8, 0x2 ;  /* 0x000000080c0e7211 */ /* 0x041fe400078010ff */
[----:B------:R-:W0:Y:S02]  /*1940*/  LDC R8, c[0x0][0x25c] ;  /* 0x00009700ff087b82 */ /* 0x000e240000000800 */
[----:B------:R-:W-:-:S06]  /*1950*/  LEA.HI.X R15, R12, R9, R11, 0x2, P0 ;  /* 0x000000090c0f7211 */ /* 0x000fcc00000f140b */
[----:B------:R-:W2:Y:S01]  /*1960*/  LDG.E R15, desc[UR12][R14.64] ;  /* 0x0000000c0e0f7981 */ /* 0x000ea2000c1e1900 */
[----:B------:R-:W-:-:S04]  /*1970*/  IMAD.MOV R10, RZ, RZ, -R10 ;  /* 0x000000ffff0a7224 */ /* 0x000fc800078e0a0a */
[C---:B------:R-:W-:Y:S02]  /*1980*/  IMAD R7, R0.reuse, R10, R7 ;  /* 0x0000000a00077224 */ /* 0x040fe400078e0207 */
[----:B0-----:R-:W-:Y:S02]  /*1990*/  IMAD R9, R3, R8, UR4 ;  /* 0x0000000403097e24 */ /* 0x001fe4000f8e0208 */
[----:B--2---:R-:W-:Y:S02]  /*19a0*/  IMAD R13, R0, R15, R7 ;  /* 0x0000000f000d7224 */ /* 0x004fe400078e0207 */
[----:B------:R-:W-:Y:S02]  /*19b0*/  IMAD R7, R9, UR7, RZ ;  /* 0x0000000709077c24 */ /* 0x000fe4000f8e02ff */
[----:B------:R-:W-:Y:S02]  /*19c0*/  IMAD R11, R13, UR7, RZ ;  /* 0x000000070d0b7c24 */ /* 0x000fe4000f8e02ff */
[----:B------:R-:W-:Y:S01]  /*19d0*/  IMAD R9, R9, UR10, RZ ;  /* 0x0000000a09097c24 */ /* 0x000fe2000f8e02ff */
[----:B------:R-:W-:Y:S01]  /*19e0*/  SHF.R.S32.HI R10, RZ, 0x1f, R7 ;  /* 0x0000001fff0a7819 */ /* 0x000fe20000011407 */
[----:B------:R-:W-:Y:S01]  /*19f0*/  IMAD R13, R13, UR10, RZ ;  /* 0x0000000a0d0d7c24 */ /* 0x000fe2000f8e02ff */
[----:B------:R-:W-:-:S02]  /*1a00*/  SHF.R.S32.HI R20, RZ, 0x1f, R11 ;  /* 0x0000001fff147819 */ /* 0x000fc4000001140b */
[----:B------:R-:W-:Y:S02]  /*1a10*/  SHF.R.S32.HI R12, RZ, 0x1f, R9 ;  /* 0x0000001fff0c7819 */ /* 0x000fe40000011409 */
[----:B------:R-:W-:-:S07]  /*1a20*/  SHF.R.S32.HI R8, RZ, 0x1f, R13 ;  /* 0x0000001fff087819 */ /* 0x000fce000001140d */
.L_x_74:
        /* <DEDUP_REMOVED lines=23> */
.L_x_73:
[----:B------:R-:W-:Y:S05]  /*1ba0*/  BSYNC B0 ;  /* 0x0000000000007941 */ /* 0x000fea0003800000 */
.L_x_72:
[----:B------:R-:W-:-:S06]  /*1bb0*/  UIADD3 UR4, UR5, UR4, URZ ;  /* 0x0000000405047290 */ /* 0x000fcc000fffe03f */
[----:B------:R-:W-:-:S13]  /*1bc0*/  ISETP.LE.AND P0, PT, R4, UR4, PT ;  /* 0x0000000404007c0c */ /* 0x000fda000bf03270 */
[----:B------:R-:W-:Y:S05]  /*1bd0*/  @!P0 BRA `(.L_x_75) ;  /* 0xfffffff800c48947 */ /* 0x000fea000383ffff */
.L_x_71:
[----:B-1----:R-:W-:Y:S01]  /*1be0*/  IMAD.IADD R3, R2, 0x1, R3 ;  /* 0x0000000102037824 */ /* 0x002fe200078e0203 */
[----:B------:R-:W-:-:S04]  /*1bf0*/  ULDC UR4, c[0x0][0x258] ;  /* 0x0000960000047ab9 */ /* 0x000fc80000000800 */
[----:B------:R-:W-:-:S13]  /*1c00*/  ISETP.GE.AND P0, PT, R3, UR4, PT ;  /* 0x0000000403007c0c */ /* 0x000fda000bf06270 */
[----:B------:R-:W-:Y:S05]  /*1c10*/  @!P0 BRA `(.L_x_64) ;  /* 0xfffffff800708947 */ /* 0x000fea000383ffff */
[----:B------:R-:W-:Y:S05]  /*1c20*/  EXIT ;  /* 0x000000000000794d */ /* 0x000fea0003800000 */
.L_x_50:
        /* <DEDUP_REMOVED lines=21> */
.L_x_82:
        /* <DEDUP_REMOVED lines=15> */
.L_x_81:
        /* <DEDUP_REMOVED lines=27> */
[----:B0-----:R-:W-:-:S03]  /*2020*/  IMAD R9, R10, UR4, R3 ;  /* 0x000000040a097c24 */ /* 0x001fc6000f8e0203 */
[----:B------:R-:W-:-:S13]  /*2030*/  ISETP.GT.U32.AND P0, PT, R11, R8, PT ;  /* 0x000000080b00720c */ /* 0x000fda0003f04070 */
[----:B------:R-:W-:-:S04]  /*2040*/  @!P0 IMAD.IADD R8, R8, 0x1, -R11 ;  /* 0x0000000108088824 */ /* 0x000fc800078e0a0b */
[----:B------:R-:W-:Y:S01]  /*2050*/  @!P1 IMAD.MOV R8, RZ, RZ, -R8 ;  /* 0x000000ffff089224 */ /* 0x000fe200078e0a08 */
[----:B------:R-:W-:-:S05]  /*2060*/  @!P2 LOP3.LUT R8, RZ, R0, RZ, 0x33, !PT ;  /* 0x00000000ff08a212 */ /* 0x000fca00078e33ff */
[----:B------:R-:W-:Y:S02]  /*2070*/  IMAD.IADD R8, R7, 0x1, R8 ;  /* 0x0000000107087824 */ /* 0x000fe400078e0208 */
[C---:B------:R-:W-:Y:S02]  /*2080*/  IMAD R7, R9.reuse, UR7, RZ ;  /* 0x0000000709077c24 */ /* 0x040fe4000f8e02ff */
[----:B------:R-:W-:Y:S02]  /*2090*/  IMAD R9, R9, UR10, RZ ;  /* 0x0000000a09097c24 */ /* 0x000fe4000f8e02ff */
[C---:B------:R-:W-:Y:S01]  /*20a0*/  IMAD R11, R8.reuse, UR7, RZ ;  /* 0x00000007080b7c24 */ /* 0x040fe2000f8e02ff */
[----:B------:R-:W-:Y:S01]  /*20b0*/  SHF.R.S32.HI R10, RZ, 0x1f, R7 ;  /* 0x0000001fff0a7819 */ /* 0x000fe20000011407 */
[----:B------:R-:W-:Y:S01]  /*20c0*/  IMAD R13, R8, UR10, RZ ;  /* 0x0000000a080d7c24 */ /* 0x000fe2000f8e02ff */
[----:B------:R-:W-:Y:S02]  /*20d0*/  SHF.R.S32.HI R12, RZ, 0x1f, R9 ;  /* 0x0000001fff0c7819 */ /* 0x000fe40000011409 */
[----:B------:R-:W-:-:S02]  /*20e0*/  SHF.R.S32.HI R20, RZ, 0x1f, R11 ;  /* 0x0000001fff147819 */ /* 0x000fc4000001140b */
[----:B------:R-:W-:-:S07]  /*20f0*/  SHF.R.S32.HI R8, RZ, 0x1f, R13 ;  /* 0x0000001fff087819 */ /* 0x000fce000001140d */
.L_x_80:
        /* <DEDUP_REMOVED lines=23> */
.L_x_79:
[----:B------:R-:W-:Y:S05]  /*2270*/  BSYNC B0 ;  /* 0x0000000000007941 */ /* 0x000fea0003800000 */
.L_x_78:
[----:B------:R-:W-:-:S06]  /*2280*/  UIADD3 UR4, UR5, UR4, URZ ;  /* 0x0000000405047290 */ /* 0x000fcc000fffe03f */
[----:B------:R-:W-:-:S13]  /*2290*/  ISETP.LE.AND P0, PT, R5, UR4, PT ;  /* 0x0000000405007c0c */ /* 0x000fda000bf03270 */
[----:B------:R-:W-:Y:S05]  /*22a0*/  @!P0 BRA `(.L_x_81) ;  /* 0xfffffff800f08947 */ /* 0x000fea000383ffff */
.L_x_77:
[----:B-1----:R-:W-:Y:S01]  /*22b0*/  IMAD.IADD R3, R2, 0x1, R3 ;  /* 0x0000000102037824 */ /* 0x002fe200078e0203 */
[----:B------:R-:W-:-:S04]  /*22c0*/  ULDC UR4, c[0x0][0x258] ;  /* 0x0000960000047ab9 */ /* 0x000fc80000000800 */
[----:B------:R-:W-:-:S13]  /*22d0*/  ISETP.GE.AND P0, PT, R3, UR4, PT ;  /* 0x0000000403007c0c */ /* 0x000fda000bf06270 */
[----:B------:R-:W-:Y:S05]  /*22e0*/  @!P0 BRA `(.L_x_82) ;  /* 0xfffffff800a48947 */ /* 0x000fea000383ffff */
[----:B------:R-:W-:Y:S05]  /*22f0*/  EXIT ;  /* 0x000000000000794d */ /* 0x000fea0003800000 */
.L_x_76:
        /* <DEDUP_REMOVED lines=17> */
.L_x_87:
        /* <DEDUP_REMOVED lines=41> */
[----:B------:R-:W-:Y:S02]  /*26a0*/  IMAD R7, R0, R10, R7 ;  /* 0x0000000a00077224 */ /* 0x000fe400078e0207 */
[----:B0-----:R-:W-:Y:S02]  /*26b0*/  IMAD R9, R8, UR4, R3 ;  /* 0x0000000408097c24 */ /* 0x001fe4000f8e0203 */
        /* <DEDUP_REMOVED lines=9> */
.L_x_86:
        /* <DEDUP_REMOVED lines=23> */
.L_x_85:
[----:B------:R-:W-:Y:S05]  /*28c0*/  BSYNC B0 ;  /* 0x0000000000007941 */ /* 0x000fea0003800000 */
.L_x_84:
[----:B------:R-:W-:-:S06]  /*28d0*/  UIADD3 UR4, UR5, UR4, URZ ;  /* 0x0000000405047290 */ /* 0x000fcc000fffe03f */
[----:B------:R-:W-:-:S13]  /*28e0*/  ISETP.LE.AND P0, PT, R4, UR4, PT ;  /* 0x0000000404007c0c */ /* 0x000fda000bf03270 */
[----:B------:R-:W-:Y:S05]  /*28f0*/  @!P0 BRA `(.L_x_87) ;  /* 0xfffffff800c48947 */ /* 0x000fea000383ffff */
.L_x_83:
[----:B-1----:R-:W-:Y:S01]  /*2900*/  IMAD.IADD R3, R2, 0x1, R3 ;  /* 0x0000000102037824 */ /* 0x002fe200078e0203 */
[----:B------:R-:W-:-:S04]  /*2910*/  ULDC UR4, c[0x0][0x258] ;  /* 0x0000960000047ab9 */ /* 0x000fc80000000800 */
[----:B------:R-:W-:-:S13]  /*2920*/  ISETP.GE.AND P0, PT, R3, UR4, PT ;  /* 0x0000000403007c0c */ /* 0x000fda000bf06270 */
[----:B------:R-:W-:Y:S05]  /*2930*/  @!P0 BRA `(.L_x_76) ;  /* 0xfffffff800708947 */ /* 0x000fea000383ffff */
[----:B------:R-:W-:Y:S05]  /*2940*/  EXIT ;  /* 0x000000000000794d */ /* 0x000fea0003800000 */
.L_x_88:
        /* <DEDUP_REMOVED lines=11> */
.L_x_360:


//--------------------- .text._ZN18transformer_engine8kv_cache23reindex_kv_cache_kernelI13__nv_fp8_e5m2EEvPT_S4_PiS5_S5_iiiii --------------------------
	.section	.text._ZN18transformer_engine8kv_cache23reindex_kv_cache_kernelI13__nv_fp8_e5m2EEvPT_S4_PiS5_S5_iiiii,"ax",@progbits
	.align	128
        .global         _ZN18transformer_engine8kv_cache23reindex_kv_cache_kernelI13__nv_fp8_e5m2EEvPT_S4_PiS5_S5_iiiii
        .type           _ZN18transformer_engine8kv_cache23reindex_kv_cache_kernelI13__nv_fp8_e5m2EEvPT_S4_PiS5_S5_iiiii,@function
        .size           _ZN18transformer_engine8kv_cache23reindex_kv_cache_kernelI13__nv_fp8_e5m2EEvPT_S4_PiS5_S5_iiiii,(.L_x_361 - _ZN18transformer_engine8kv_cache23reindex_kv_cache_kernelI13__nv_fp8_e5m2EEvPT_S4_PiS5_S5_iiiii)
        .other          _ZN18transformer_engine8kv_cache23reindex_kv_cache_kernelI13__nv_fp8_e5m2EEvPT_S4_PiS5_S5_iiiii,@"STO_CUDA_ENTRY STV_DEFAULT"
_ZN18transformer_engine8kv_cache23reindex_kv_cache_kernelI13__nv_fp8_e5m2EEvPT_S4_PiS5_S5_iiiii:
.text._ZN18transformer_engine8kv_cache23reindex_kv_cache_kernelI13__nv_fp8_e5m2EEvPT_S4_PiS5_S5_iiiii:
[----:B------:R-:W-:Y:S08]  /*0000*/  LDC R1, c[0x0][0x28] ;  /* 0x00000a00ff017b82 */ /* 0x000ff00000000800 */
[----:B------:R-:W0:Y:S01]  /*0010*/  LDC R11, c[0x0][0x244] ;  /* 0x00009100ff0b7b82 */ /* 0x000e220000000800 */
[----:B------:R-:W-:Y:S01]  /*0020*/  ULDC UR4, c[0x0][0x244] ;  /* 0x0000910000047ab9 */ /* 0x000fe20000000800 */
[----:B------:R-:W-:Y:S01]  /*0030*/  ULDC.64 UR10, c[0x0][0x208] ;  /* 0x00008200000a7ab9 */ /* 0x000fe20000000a00 */
[----:B------:R-:W-:Y:S01]  /*0040*/  IMAD.U32 R0, RZ, RZ, UR4 ;  /* 0x00000004ff007e24 */ /* 0x000fe2000f8e00ff */
[----:B0-----:R-:W-:-:S13]  /*0050*/  ISETP.GE.AND P0, PT, R11, 0x2, PT ;  /* 0x000000020b00780c */ /* 0x001fda0003f06270 */
[----:B------:R-:W-:Y:S05]  /*0060*/  @!P0 BRA `(.L_x_89) ;  /* 0x00000008003c8947 */ /* 0x000fea0003800000 */
[C---:B------:R-:W-:Y:S02]  /*0070*/  VIADD R2, R11.reuse, 0xfffffffe ;  /* 0xfffffffe0b027836 */ /* 0x040fe40000000000 */
[----:B------:R-:W-:Y:S02]  /*0080*/  VIADD R11, R11, 0xffffffff ;  /* 0xffffffff0b0b7836 */ /* 0x000fe40000000000 */
[----:B------:R-:W-:Y:S01]  /*0090*/  IMAD.MOV.U32 R15, RZ, RZ, RZ ;  /* 0x000000ffff0f7224 */ /* 0x000fe200078e00ff */
[----:B------:R-:W-:Y:S02]  /*00a0*/  ISETP.GE.U32.AND P0, PT, R2, 0x3, PT ;  /* 0x000000030200780c */ /* 0x000fe40003f06070 */
[----:B------:R-:W-:-:S11]  /*00b0*/  LOP3.LUT R12, R11, 0x3, RZ, 0xc0, !PT ;  /* 0x000000030b0c7812 */ /* 0x000fd600078ec0ff */
[----:B------:R-:W-:Y:S05]  /*00c0*/  @!P0 BRA `(.L_x_90) ;  /* 0x0000000400ec8947 */ /* 0x000fea0003800000 */
[----:B------:R-:W0:Y:S08]  /*00d0*/  LDC.64 R4, c[0x0][0x220] ;  /* 0x00008800ff047b82 */ /* 0x000e300000000a00 */
[----:B------:R-:W1:Y:S01]  /*00e0*/  LDC.64 R2, c[0x0][0x220] ;  /* 0x00008800ff027b82 */ /* 0x000e620000000a00 */
[----:B0-----:R0:W5:Y:S01]  /*00f0*/  LDG.E R10, desc[UR10][R4.64] ;  /* 0x0000000a040a7981 */ /* 0x001162000c1e1900 */
[----:B------:R-:W-:-:S02]  /*0100*/  IMAD.IADD R11, R11, 0x1, -R12 ;  /* 0x000000010b0b7824 */ /* 0x000fc400078e0a0c */
[----:B------:R-:W-:-:S03]  /*0110*/  IMAD.MOV.U32 R15, RZ, RZ, RZ ;  /* 0x000000ffff0f7224 */ /* 0x000fc600078e00ff */
[----:B------:R-:W-:-:S13]  /*0120*/  ISETP.GT.AND P0, PT, R11, RZ, PT ;  /* 0x000000ff0b00720c */ /* 0x000fda0003f04270 */
[----:B01----:R-:W-:Y:S05]  /*0130*/  @!P0 BRA `(.L_x_91) ;  /* 0x00000004008c8947 */ /* 0x003fea0003800000 */
[----:B------:R-:W-:Y:S02]  /*0140*/  ISETP.GT.AND P1, PT, R11, 0xc, PT ;  /* 0x0000000c0b00780c */ /* 0x000fe40003f24270 */
[----:B------:R-:W-:-:S11]  /*0150*/  PLOP3.LUT P0, PT, PT, PT, PT, 0x80, 0x0 ;  /* 0x000000000000781c */ /* 0x000fd60003f0f070 */
[----:B------:R-:W-:Y:S05]  /*0160*/  @!P1 BRA `(.L_x_92) ;  /* 0x0000000000f49947 */ /* 0x000fea0003800000 */
[----:B------:R-:W-:-:S13]  /*0170*/  PLOP3.LUT P0, PT, PT, PT, PT, 0x8, 0x0 ;  /* 0x000000000000781c */ /* 0x000fda0003f0e170 */
.L_x_93:
[----:B------:R-:W0:Y:S02]  /*0180*/  LDC.64 R6, c[0x0][0x220] ;  /* 0x00008800ff067b82 */ /* 0x000e240000000a00 */
[----:B0-----:R-:W-:-:S05]  /*0190*/  IMAD.WIDE R26, R15, 0x4, R6 ;  /* 0x000000040f1a7825 */ /* 0x001fca00078e0206 */
[----:B------:R-:W2:Y:S01]  /*01a0*/  LDG.E R13, desc[UR10][R26.64+0x4] ;  /* 0x0000040a1a0d7981 */ /* 0x000ea2000c1e1900 */
[----:B------:R-:W-:-:S03]  /*01b0*/  VIADD R19, R15, 0x4 ;  /* 0x000000040f137836 */ /* 0x000fc60000000000 */
[----:B------:R-:W3:Y:S01]  /*01c0*/  LDG.E R14, desc[UR10][R26.64+0x8] ;  /* 0x0000080a1a0e7981 */ /* 0x000ee2000c1e1900 */
[----:B------:R-:W-:-:S03]  /*01d0*/  IMAD.WIDE R8, R19, 0x4, R6 ;  /* 0x0000000413087825 */ /* 0x000fc600078e0206 */
[----:B------:R-:W4:Y:S01]  /*01e0*/  LDG.E R21, desc[UR10][R26.64+0xc] ;  /* 0x00000c0a1a157981 */ /* 0x000f22000c1e1900 */
[----:B------:R-:W-:-:S03]  /*01f0*/  VIADD R17, R15, 0x8 ;  /* 0x000000080f117836 */ /* 0x000fc60000000000 */
[----:B------:R-:W4:Y:S01]  /*0200*/  LDG.E R20, desc[UR10][R26.64+0x10] ;  /* 0x0000100a1a147981 */ /* 0x000f22000c1e1900 */
[----:B------:R-:W-:-:S03]  /*0210*/  IMAD.WIDE R4, R17, 0x4, R6 ;  /* 0x0000000411047825 */ /* 0x000fc600078e0206 */
[----:B------:R-:W4:Y:S04]  /*0220*/  LDG.E R18, desc[UR10][R8.64+0x4] ;  /* 0x0000040a08127981 */ /* 0x000f28000c1e1900 */
[----:B------:R-:W4:Y:S04]  /*0230*/  LDG.E R23, desc[UR10][R8.64+0x8] ;  /* 0x0000080a08177981 */ /* 0x000f28000c1e1900 */
[----:B------:R-:W4:Y:S04]  /*0240*/  LDG.E R16, desc[UR10][R8.64+0xc] ;  /* 0x00000c0a08107981 */ /* 0x000f28000c1e1900 */
[----:B------:R-:W4:Y:S04]  /*0250*/  LDG.E R29, desc[UR10][R8.64+0x10] ;  /* 0x0000100a081d7981 */ /* 0x000f28000c1e1900 */
        /* <DEDUP_REMOVED lines=9> */
[----:B--2--5:R-:W-:-:S03]  /*02f0*/  ISETP.GE.AND P1, PT, R13, R10, PT ;  /* 0x0000000a0d00720c */ /* 0x024fc60003f26270 */
[----:B------:R-:W2:Y:S01]  /*0300*/  LDG.E R10, desc[UR10][R6.64+0x10] ;  /* 0x0000100a060a7981 */ /* 0x000ea2000c1e1900 */
[----:B---3--:R-:W-:Y:S02]  /*0310*/  ISETP.GE.AND P2, PT, R14, R13, PT ;  /* 0x0000000d0e00720c */ /* 0x008fe40003f46270 */
[----:B----4-:R-:W-:-:S07]  /*0320*/  ISETP.GE.AND P3, PT, R21, R14, PT ;  /* 0x0000000e1500720c */ /* 0x010fce0003f66270 */
[----:B------:R-:W-:Y:S01]  /*0330*/  @!P1 VIADD R0, R15, 0x1 ;  /* 0x000000010f009836 */ /* 0x000fe20000000000 */
[----:B------:R-:W-:Y:S02]  /*0340*/  ISETP.GE.AND P4, PT, R18, R20, PT ;  /* 0x000000141200720c */ /* 0x000fe40003f86270 */
[----:B------:R-:W-:Y:S02]  /*0350*/  ISETP.GE.AND P5, PT, R23, R18, PT ;  /* 0x000000121700720c */ /* 0x000fe40003fa6270 */
[----:B------:R-:W-:Y:S01]  /*0360*/  ISETP.GE.AND P1, PT, R16, R23, PT ;  /* 0x000000171000720c */ /* 0x000fe20003f26270 */
[C---:B------:R-:W-:Y:S01]  /*0370*/  @!P2 VIADD R0, R15.reuse, 0x2 ;  /* 0x000000020f00a836 */ /* 0x040fe20000000000 */
[----:B------:R-:W-:Y:S01]  /*0380*/  ISETP.GE.AND P2, PT, R20, R21, PT ;  /* 0x000000151400720c */ /* 0x000fe20003f46270 */
[----:B------:R-:W-:Y:S01]  /*0390*/  @!P3 VIADD R0, R15, 0x3 ;  /* 0x000000030f00b836 */ /* 0x000fe20000000000 */
[----:B------:R-:W-:-:S04]  /*03a0*/  ISETP.GE.AND P3, PT, R24, R29, PT ;  /* 0x0000001d1800720c */ /* 0x000fc80003f66270 */
[----:B------:R-:W-:Y:S01]  /*03b0*/  SEL R0, R19, R0, !P2 ;  /* 0x0000000013007207 */ /* 0x000fe20005000000 */
[----:B------:R-:W-:Y:S01]  /*03c0*/  @!P4 VIADD R0, R15, 0x5 ;  /* 0x000000050f00c836 */ /* 0x000fe20000000000 */
[----:B------:R-:W-:Y:S01]  /*03d0*/  ISETP.GE.AND P4, PT, R27, R24, PT ;  /* 0x000000181b00720c */ /* 0x000fe20003f86270 */
[----:B------:R-:W-:Y:S01]  /*03e0*/  @!P5 VIADD R0, R15, 0x6 ;  /* 0x000000060f00d836 */ /* 0x000fe20000000000 */
[----:B------:R-:W-:Y:S01]  /*03f0*/  ISETP.GE.AND P2, PT, R29, R16, PT ;  /* 0x000000101d00720c */ /* 0x000fe20003f46270 */
[----:B------:R-:W-:Y:S01]  /*0400*/  @!P1 VIADD R0, R15, 0x7 ;  /* 0x000000070f009836 */ /* 0x000fe20000000000 */
[----:B------:R-:W-:-:S04]  /*0410*/  ISETP.GE.AND P1, PT, R22, R27, PT ;  /* 0x0000001b1600720c */ /* 0x000fc80003f26270 */
[----:B------:R-:W-:Y:S01]  /*0420*/  SEL R0, R17, R0, !P2 ;  /* 0x0000000011007207 */ /* 0x000fe20005000000 */
[----:B------:R-:W-:Y:S01]  /*0430*/  @!P3 VIADD R0, R15, 0x9 ;  /* 0x000000090f00b836 */ /* 0x000fe20000000000 */
[----:B------:R-:W-:-:S03]  /*0440*/  ISETP.GE.AND P3, PT, R28, R26, PT ;  /* 0x0000001a1c00720c */ /* 0x000fc60003f66270 */
[----:B------:R-:W-:Y:S01]  /*0450*/  @!P4 VIADD R0, R15, 0xa ;  /* 0x0000000a0f00c836 */ /* 0x000fe20000000000 */
[----:B------:R-:W-:Y:S01]  /*0460*/  ISETP.GE.AND P2, PT, R26, R22, PT ;  /* 0x000000161a00720c */ /* 0x000fe20003f46270 */
[----:B------:R-:W-:Y:S02]  /*0470*/  VIADD R11, R11, 0xfffffff0 ;  /* 0xfffffff00b0b7836 */ /* 0x000fe40000000000 */
[----:B------:R-:W-:Y:S01]  /*0480*/  @!P1 VIADD R0, R15, 0xb ;  /* 0x0000000b0f009836 */ /* 0x000fe20000000000 */
[----:B------:R-:W-:Y:S02]  /*0490*/  ISETP.GE.AND P4, PT, R9, R28, PT ;  /* 0x0000001c0900720c */ /* 0x000fe40003f86270 */
[----:B------:R-:W-:Y:S02]  /*04a0*/  ISETP.GE.AND P1, PT, R8, R9, PT ;  /* 0x000000090800720c */ /* 0x000fe40003f26270 */
[----:B------:R-:W-:Y:S01]  /*04b0*/  SEL R0, R25, R0, !P2 ;  /* 0x0000000019007207 */ /* 0x000fe20005000000 */
[----:B------:R-:W-:Y:S01]  /*04c0*/  @!P3 VIADD R0, R15, 0xd ;  /* 0x0000000d0f00b836 */ /* 0x000fe20000000000 */
[----:B------:R-:W-:-:S07]  /*04d0*/  ISETP.GT.AND P3, PT, R11, 0xc, PT ;  /* 0x0000000c0b00780c */ /* 0x000fce0003f64270 */
[C---:B------:R-:W-:Y:S02]  /*04e0*/  @!P4 VIADD R0, R15.reuse, 0xe ;  /* 0x0000000e0f00c836 */ /* 0x040fe40000000000 */
[C---:B------:R-:W-:Y:S02]  /*04f0*/  @!P1 VIADD R0, R15.reuse, 0xf ;  /* 0x0000000f0f009836 */ /* 0x040fe40000000000 */
[----:B------:R-:W-:Y:S01]  /*0500*/  VIADD R15, R15, 0x10 ;  /* 0x000000100f0f7836 */ /* 0x000fe20000000000 */
[----:B--2---:R-:W-:-:S04]  /*0510*/  ISETP.GE.AND P2, PT, R10, R8, PT ;  /* 0x000000080a00720c */ /* 0x004fc80003f46270 */
[----:B------:R-:W-:Y:S01]  /*0520*/  SEL R0, R15, R0, !P2 ;  /* 0x000000000f007207 */ /* 0x000fe20005000000 */
[----:B------:R-:W-:Y:S08]  /*0530*/  @P3 BRA `(.L_x_93) ;  /* 0xfffffffc00103947 */ /* 0x000ff0000383ffff */
.L_x_92:
[----:B------:R-:W-:-:S13]  /*0540*/  ISETP.GT.AND P1, PT, R11, 0x4, PT ;  /* 0x000000040b00780c */ /* 0x000fda0003f24270 */
[----:B------:R-:W-:Y:S05]  /*0550*/  @!P1 BRA `(.L_x_94) ;  /* 0x00000000007c9947 */ /* 0x000fea0003800000 */
[----:B------:R-:W0:Y:S02]  /*0560*/  LDC.64 R4, c[0x0][0x220] ;  /* 0x00008800ff047b82 */ /* 0x000e240000000a00 */
[----:B0-----:R-:W-:-:S05]  /*0570*/  IMAD.WIDE R6, R15, 0x4, R4 ;  /* 0x000000040f067825 */ /* 0x001fca00078e0204 */
[----:B------:R-:W2:Y:S04]  /*0580*/  LDG.E R9, desc[UR10][R6.64+0x4] ;  /* 0x0000040a06097981 */ /* 0x000ea8000c1e1900 */
[----:B------:R-:W3:Y:S01]  /*0590*/  LDG.E R8, desc[UR10][R6.64+0x8] ;  /* 0x0000080a06087981 */ /* 0x000ee2000c1e1900 */
[----:B------:R-:W-:-:S03]  /*05a0*/  VIADD R17, R15, 0x4 ;  /* 0x000000040f117836 */ /* 0x000fc60000000000 */
[----:B------:R-:W4:Y:S01]  /*05b0*/  LDG.E R13, desc[UR10][R6.64+0xc] ;  /* 0x00000c0a060d7981 */ /* 0x000f22000c1e1900 */
[----:B------:R-:W-:-:S03]  /*05c0*/  IMAD.WIDE R4, R17, 0x4, R4 ;  /* 0x0000000411047825 */ /* 0x000fc600078e0204 */
[----:B------:R-:W4:Y:S04]  /*05d0*/  LDG.E R14, desc[UR10][R6.64+0x10] ;  /* 0x0000100a060e7981 */ /* 0x000f28000c1e1900 */
[----:B------:R-:W4:Y:S04]  /*05e0*/  LDG.E R19, desc[UR10][R4.64+0x4] ;  /* 0x0000040a04137981 */ /* 0x000f28000c1e1900 */
[----:B------:R-:W4:Y:S04]  /*05f0*/  LDG.E R16, desc[UR10][R4.64+0x8] ;  /* 0x0000080a04107981 */ /* 0x000f28000c1e1900 */
[----:B------:R-:W4:Y:S01]  /*0600*/  LDG.E R21, desc[UR10][R4.64+0xc] ;  /* 0x00000c0a04157981 */ /* 0x000f22000c1e1900 */
[----:B--2--5:R-:W-:-:S03]  /*0610*/  ISETP.GE.AND P0, PT, R9, R10, PT ;  /* 0x0000000a0900720c */ /* 0x024fc60003f06270 */
[----:B------:R-:W2:Y:S01]  /*0620*/  LDG.E R10, desc[UR10][R4.64+0x10] ;  /* 0x0000100a040a7981 */ /* 0x000ea2000c1e1900 */
[----:B------:R-:W-:Y:S01]  /*0630*/  VIADD R11, R11, 0xfffffff8 ;  /* 0xfffffff80b0b7836 */ /* 0x000fe20000000000 */
[----:B---3--:R-:W-:Y:S02]  /*0640*/  ISETP.GE.AND P1, PT, R8, R9, PT ;  /* 0x000000090800720c */ /* 0x008fe40003f26270 */
[----:B----4-:R-:W-:-:S06]  /*0650*/  ISETP.GE.AND P2, PT, R13, R8, PT ;  /* 0x000000080d00720c */ /* 0x010fcc0003f46270 */
[----:B------:R-:W-:Y:S01]  /*0660*/  @!P0 VIADD R0, R15, 0x1 ;  /* 0x000000010f008836 */ /* 0x000fe20000000000 */
[----:B------:R-:W-:Y:S02]  /*0670*/  ISETP.GE.AND P0, PT, R14, R13, PT ;  /* 0x0000000d0e00720c */ /* 0x000fe40003f06270 */
[----:B------:R-:W-:Y:S02]  /*0680*/  ISETP.GE.AND P3, PT, R19, R14, PT ;  /* 0x0000000e1300720c */ /* 0x000fe40003f66270 */
[C---:B------:R-:W-:Y:S01]  /*0690*/  @!P1 VIADD R0, R15.reuse, 0x2 ;  /* 0x000000020f009836 */ /* 0x040fe20000000000 */
[----:B------:R-:W-:Y:S01]  /*06a0*/  ISETP.GE.AND P1, PT, R16, R19, PT ;  /* 0x000000131000720c */ /* 0x000fe20003f26270 */
[----:B------:R-:W-:Y:S01]  /*06b0*/  @!P2 VIADD R0, R15, 0x3 ;  /* 0x000000030f00a836 */ /* 0x000fe20000000000 */
[----:B------:R-:W-:-:S04]  /*06c0*/  ISETP.GE.AND P2, PT, R21, R16, PT ;  /* 0x000000101500720c */ /* 0x000fc80003f46270 */
[----:B------:R-:W-:Y:S02]  /*06d0*/  SEL R0, R17, R0, !P0 ;  /* 0x0000000011007207 */ /* 0x000fe40004000000 */
[----:B------:R-:W-:Y:S02]  /*06e0*/  PLOP3.LUT P0, PT, PT, PT, PT, 0x8, 0x0 ;  /* 0x000000000000781c */ /* 0x000fe40003f0e170 */
[----:B------:R-:W-:-:S03]  /*06f0*/  @!P3 VIADD R0, R15, 0x5 ;  /* 0x000000050f00b836 */ /* 0x000fc60000000000 */
[C---:B------:R-:W-:Y:S02]  /*0700*/  @!P1 VIADD R0, R15.reuse, 0x6 ;  /* 0x000000060f009836 */ /* 0x040fe40000000000 */
[C---:B------:R-:W-:Y:S02]  /*0710*/  @!P2 VIADD R0, R15.reuse, 0x7 ;  /* 0x000000070f00a836 */ /* 0x040fe40000000000 */
[----:B------:R-:W-:Y:S01]  /*0720*/  VIADD R15, R15, 0x8 ;  /* 0x000000080f0f7836 */ /* 0x000fe20000000000 */
[----:B--2---:R-:W-:-:S04]  /*0730*/  ISETP.GE.AND P1, PT, R10, R21, PT ;  /* 0x000000150a00720c */ /* 0x004fc80003f26270 */
[----:B------:R-:W-:-:S09]  /*0740*/  SEL R0, R15, R0, !P1 ;  /* 0x000000000f007207 */ /* 0x000fd20004800000 */
.L_x_94:
[----:B------:R-:W-:-:S13]  /*0750*/  ISETP.NE.OR P0, PT, R11, RZ, P0 ;  /* 0x000000ff0b00720c */ /* 0x000fda0000705670 */
[----:B------:R-:W-:Y:S05]  /*0760*/  @!P0 BRA `(.L_x_90) ;  /* 0x0000000000448947 */ /* 0x000fea0003800000 */
.L_x_91:
[----:B------:R-:W-:-:S05]  /*0770*/  IMAD.WIDE R4, R15, 0x4, R2 ;  /* 0x000000040f047825 */ /* 0x000fca00078e0202 */
[----:B------:R-:W2:Y:S04]  /*0780*/  LDG.E R7, desc[UR10][R4.64+0x4] ;  /* 0x0000040a04077981 */ /* 0x000ea8000c1e1900 */
[----:B------:R-:W3:Y:S04]  /*0790*/  LDG.E R6, desc[UR10][R4.64+0x8] ;  /* 0x0000080a04067981 */ /* 0x000ee8000c1e1900 */
[----:B------:R-:W4:Y:S01]  /*07a0*/  LDG.E R9, desc[UR10][R4.64+0xc] ;  /* 0x00000c0a04097981 */ /* 0x000f22000c1e1900 */
[----:B------:R-:W-:Y:S01]  /*07b0*/  VIADD R11, R11, 0xfffffffc ;  /* 0xfffffffc0b0b7836 */ /* 0x000fe20000000000 */
[----:B--2--5:R-:W-:-:S02]  /*07c0*/  ISETP.GE.AND P0, PT, R7, R10, PT ;  /* 0x0000000a0700720c */ /* 0x024fc40003f06270 */
[----:B------:R-:W2:Y:S01]  /*07d0*/  LDG.E R10, desc[UR10][R4.64+0x10] ;  /* 0x0000100a040a7981 */ /* 0x000ea2000c1e1900 */
[----:B---3--:R-:W-:Y:S02]  /*07e0*/  ISETP.GE.AND P1, PT, R6, R7, PT ;  /* 0x000000070600720c */ /* 0x008fe40003f26270 */
[----:B----4-:R-:W-:-:S08]  /*07f0*/  ISETP.GE.AND P2, PT, R9, R6, PT ;  /* 0x000000060900720c */ /* 0x010fd00003f46270 */
[----:B------:R-:W-:-:S03]  /*0800*/  @!P0 VIADD R0, R15, 0x1 ;  /* 0x000000010f008836 */ /* 0x000fc60000000000 */
[----:B------:R-:W-:Y:S01]  /*0810*/  @!P1 VIADD R0, R15, 0x2 ;  /* 0x000000020f009836 */ /* 0x000fe20000000000 */
[----:B------:R-:W-:Y:S01]  /*0820*/  ISETP.NE.AND P1, PT, R11, RZ, PT ;  /* 0x000000ff0b00720c */ /* 0x000fe20003f25270 */
[C---:B------:R-:W-:Y:S02]  /*0830*/  @!P2 VIADD R0, R15.reuse, 0x3 ;  /* 0x000000030f00a836 */ /* 0x040fe40000000000 */
[----:B------:R-:W-:Y:S01]  /*0840*/  VIADD R15, R15, 0x4 ;  /* 0x000000040f0f7836 */ /* 0x000fe20000000000 */
[----:B--2---:R-:W-:-:S04]  /*0850*/  ISETP.GE.AND P0, PT, R10, R9, PT ;  /* 0x000000090a00720c */ /* 0x004fc80003f06270 */
[----:B------:R-:W-:-:S05]  /*0860*/  SEL R0, R15, R0, !P0 ;  /* 0x000000000f007207 */ /* 0x000fca0004000000 */
[----:B------:R-:W-:Y:S05]  /*0870*/  @P1 BRA `(.L_x_91) ;  /* 0xfffffffc00bc1947 */ /* 0x000fea000383ffff */
.L_x_90:
[----:B------:R-:W-:-:S13]  /*0880*/  ISETP.NE.AND P0, PT, R12, RZ, PT ;  /* 0x000000ff0c00720c */ /* 0x000fda0003f05270 */
[----:B------:R-:W-:Y:S05]  /*0890*/  @!P0 BRA `(.L_x_89) ;  /* 0x0000000000308947 */ /* 0x000fea0003800000 */
[----:B------:R-:W0:Y:S02]  /*08a0*/  LDC.64 R4, c[0x0][0x220] ;  /* 0x00008800ff047b82 */ /* 0x000e240000000a00 */
[----:B0-----:R-:W-:-:S05]  /*08b0*/  IMAD.WIDE R2, R15, 0x4, R4 ;  /* 0x000000040f027825 */ /* 0x001fca00078e0204 */
[----:B------:R0:W5:Y:S02]  /*08c0*/  LDG.E R6, desc[UR10][R2.64] ;  /* 0x0000000a02067981 */ /* 0x000164000c1e1900 */
.L_x_95:
[----:B------:R-:W-:-:S04]  /*08d0*/  VIADD R15, R15, 0x1 ;  /* 0x000000010f0f7836 */ /* 0x000fc80000000000 */
[----:B0-----:R-:W-:-:S06]  /*08e0*/  IMAD.WIDE R2, R15, 0x4, R4 ;  /* 0x000000040f027825 */ /* 0x001fcc00078e0204 */
[----:B------:R-:W2:Y:S01]  /*08f0*/  LDG.E R3, desc[UR10][R2.64] ;  /* 0x0000000a02037981 */ /* 0x000ea2000c1e1900 */
[----:B------:R-:W-:-:S05]  /*0900*/  VIADD R12, R12, 0xffffffff ;  /* 0xffffffff0c0c7836 */ /* 0x000fca0000000000 */
[----:B------:R-:W-:Y:S02]  /*0910*/  ISETP.NE.AND P1, PT, R12, RZ, PT ;  /* 0x000000ff0c00720c */ /* 0x000fe40003f25270 */
[----:B--2--5:R-:W-:Y:S01]  /*0920*/  ISETP.GE.AND P0, PT, R3, R6, PT ;  /* 0x000000060300720c */ /* 0x024fe20003f06270 */
[----:B------:R-:W-:-:S03]  /*0930*/  IMAD.MOV.U32 R6, RZ, RZ, R3 ;  /* 0x000000ffff067224 */ /* 0x000fc600078e0003 */
[----:B------:R-:W-:-:S07]  /*0940*/  SEL R0, R15, R0, !P0 ;  /* 0x000000000f007207 */ /* 0x000fce0004000000 */
[----:B------:R-:W-:Y:S05]  /*0950*/  @P1 BRA `(.L_x_95) ;  /* 0xfffffffc00dc1947 */ /* 0x000fea000383ffff */
.L_x_89:
[----:B------:R-:W-:-:S13]  /*0960*/  ISETP.GE.AND P0, PT, R0, 0x1, PT ;  /* 0x000000010000780c */ /* 0x000fda0003f06270 */
[----:B------:R-:W-:Y:S05]  /*0970*/  @!P0 EXIT ;  /* 0x000000000000894d */ /* 0x000fea0003800000 */
[----:B------:R-:W0:Y:S01]  /*0980*/  LDC.64 R2, c[0x0][0x220] ;  /* 0x00008800ff027b82 */ /* 0x000e220000000a00 */
[----:B------:R-:W-:Y:S01]  /*0990*/  ULDC UR4, c[0x0][0x240] ;  /* 0x0000900000047ab9 */ /* 0x000fe20000000800 */
[----:B------:R-:W-:Y:S01]  /*09a0*/  ULDC.64 UR8, c[0x0][0x238] ;  /* 0x00008e0000087ab9 */ /* 0x000fe20000000a00 */
[----:B0-----:R-:W2:Y:S01]  /*09b0*/  LDG.E R2, desc[UR10][R2.64] ;  /* 0x0000000a02027981 */ /* 0x001ea2000c1e1900 */
[----:B------:R-:W-:-:S04]  /*09c0*/  UIMAD UR4, UR4, UR8, URZ ;  /* 0x00000008040472a4 */ /* 0x000fc8000f8e023f */
[----:B------:R-:W0:Y:S01]  /*09d0*/  S2UR UR7, SR_CTAID.X ;  /* 0x00000000000779c3 */ /* 0x000e220000002500 */
[----:B------:R-:W-:-:S03]  /*09e0*/  UIMAD UR5, UR8, UR9, URZ ;  /* 0x00000009080572a4 */ /* 0x000fc6000f8e023f */
[----:B------:R-:W-:Y:S01]  /*09f0*/  ULDC UR9, c[0x0][0xc] ;  /* 0x0000030000097ab9 */ /* 0x000fe20000000800 */
[----:B------:R-:W-:Y:S01]  /*0a00*/  UISETP.LT.AND UP0, UPT, UR4, UR5, UPT ;  /* 0x000000050400728c */ /* 0x000fe2000bf01270 */
[----:B------:R-:W-:-:S03]  /*0a10*/  ULDC UR12, c[0x0][0x0] ;  /* 0x00000000000c7ab9 */ /* 0x000fc60000000800 */
[----:B------:R-:W-:Y:S01]  /*0a20*/  USEL UR8, UR4, UR5, !UP0 ;  /* 0x0000000504087287 */ /* 0x000fe2000c000000 */
[----:B--2---:R-:W-:-:S13]  /*0a30*/  ISETP.NE.AND P0, PT, R2, RZ, PT ;  /* 0x000000ff0200720c */ /* 0x004fda0003f05270 */
[----:B0-----:R-:W-:Y:S05]  /*0a40*/  @!P0 BRA `(.L_x_96) ;  /* 0x0000000000fc8947 */ /* 0x001fea0003800000 */
[----:B------:R-:W-:-:S07]  /*0a50*/  IMAD.MOV.U32 R12, RZ, RZ, RZ ;  /* 0x000000ffff0c7224 */ /* 0x000fce00078e00ff */
.L_x_102:
[----:B0-----:R-:W0:Y:S08]  /*0a60*/  LDC.64 R2, c[0x0][0x230] ;  /* 0x00008c00ff027b82 */ /* 0x001e300000000a00 */
[----:B------:R-:W1:Y:S01]  /*0a70*/  LDC.64 R4, c[0x0][0x228] ;  /* 0x00008a00ff047b82 */ /* 0x000e620000000a00 */
[----:B0-----:R-:W-:-:S05]  /*0a80*/  IMAD.WIDE R2, R12, 0x4, R2 ;  /* 0x000000040c027825 */ /* 0x001fca00078e0202 */
[----:B------:R-:W2:Y:S01]  /*0a90*/  LDG.E R6, desc[UR10][R2.64] ;  /* 0x0000000a02067981 */ /* 0x000ea2000c1e1900 */
[----:B-1----:R-:W-:-:S03]  /*0aa0*/  IMAD.WIDE R4, R12, 0x4, R4 ;  /* 0x000000040c047825 */ /* 0x002fc600078e0204 */
[----:B------:R-:W2:Y:S04]  /*0ab0*/  LDG.E R7, desc[UR10][R2.64+0x4] ;  /* 0x0000040a02077981 */ /* 0x000ea8000c1e1900 */
[----:B------:R-:W2:Y:S04]  /*0ac0*/  LDG.E R8, desc[UR10][R4.64+0x4] ;  /* 0x0000040a04087981 */ /* 0x000ea8000c1e1900 */
[----:B------:R-:W3:Y:S01]  /*0ad0*/  LDG.E R9, desc[UR10][R4.64] ;  /* 0x0000000a04097981 */ /* 0x000ee2000c1e1900 */
[----:B------:R-:W-:Y:S01]  /*0ae0*/  IMAD.MOV.U32 R13, RZ, RZ, R12 ;  /* 0x000000ffff0d7224 */ /* 0x000fe200078e000c */
[----:B--2---:R-:W-:-:S05]  /*0af0*/  IADD3 R6, -R8, R7, -R6 ;  /* 0x0000000708067210 */ /* 0x004fca0007ffe906 */
[----:B---3--:R-:W-:-:S05]  /*0b00*/  IMAD.IADD R14, R6, 0x1, R9 ;  /* 0x00000001060e7824 */ /* 0x008fca00078e0209 */
[----:B------:R-:W-:Y:S01]  /*0b10*/  ISETP.LE.AND P1, PT, R14, UR7, PT ;  /* 0x000000070e007c0c */ /* 0x000fe2000bf23270 */
[----:B------:R-:W-:-:S04]  /*0b20*/  VIADD R7, R12, 0x1 ;  /* 0x000000010c077836 */ /* 0x000fc80000000000 */
[----:B------:R-:W-:Y:S01]  /*0b30*/  IMAD.MOV.U32 R12, RZ, RZ, R7 ;  /* 0x000000ffff0c7224 */ /* 0x000fe200078e0007 */
[----:B------:R-:W-:-:S07]  /*0b40*/  ISETP.GE.AND P0, PT, R7, R0, PT ;  /* 0x000000000700720c */ /* 0x000fce0003f06270 */
[----:B------:R-:W-:Y:S06]  /*0b50*/  @P1 BRA `(.L_x_97) ;  /* 0x0000000000b01947 */ /* 0x000fec0003800000 */
[----:B------:R-:W0:Y:S01]  /*0b60*/  LDC.64 R2, c[0x0][0x220] ;  /* 0x00008800ff027b82 */ /* 0x000e220000000a00 */
[----:B------:R-:W-:Y:S01]  /*0b70*/  UMOV UR6, UR7 ;  /* 0x0000000700067c82 */ /* 0x000fe20008000000 */
[----:B0-----:R-:W-:-:S07]  /*0b80*/  IMAD.WIDE R2, R13, 0x4, R2 ;  /* 0x000000040d027825 */ /* 0x001fce00078e0202 */
.L_x_101:
[----:B0-----:R-:W0:Y:S01]  /*0b90*/  S2R R23, SR_TID.X ;  /* 0x0000000000177919 */ /* 0x001e220000002100 */
[----:B------:R-:W-:Y:S01]  /*0ba0*/  BSSY B0, `(.L_x_98) ;  /* 0x0000024000007945 */ /* 0x000fe20003800000 */
[----:B0-----:R-:W-:-:S13]  /*0bb0*/  ISETP.GE.AND P1, PT, R23, UR8, PT ;  /* 0x0000000817007c0c */ /* 0x001fda000bf26270 */
[----:B------:R-:W-:Y:S05]  /*0bc0*/  @P1 BRA `(.L_x_99) ;  /* 0x0000000000841947 */ /* 0x000fea0003800000 */
[----:B------:R-:W2:Y:S01]  /*0bd0*/  LDG.E R4, desc[UR10][R2.64] ;  /* 0x0000000a02047981 */ /* 0x000ea2000c1e1900 */
[----:B------:R-:W0:Y:S02]  /*0be0*/  LDC R5, c[0x0][0x248] ;  /* 0x00009200ff057b82 */ /* 0x000e240000000800 */
[----:B0-----:R-:W-:-:S04]  /*0bf0*/  IMAD R19, R13, R5, UR6 ;  /* 0x000000060d137e24 */ /* 0x001fc8000f8e0205 */
[C---:B------:R-:W-:Y:S02]  /*0c00*/  IMAD R15, R19.reuse, UR4, RZ ;  /* 0x00000004130f7c24 */ /* 0x040fe4000f8e02ff */
[----:B------:R-:W-:-:S03]  /*0c10*/  IMAD R19, R19, UR5, RZ ;  /* 0x0000000513137c24 */ /* 0x000fc6000f8e02ff */
[----:B------:R-:W-:Y:S02]  /*0c20*/  SHF.R.S32.HI R18, RZ, 0x1f, R15 ;  /* 0x0000001fff127819 */ /* 0x000fe4000001140f */
[----:B------:R-:W-:Y:S01]  /*0c30*/  SHF.R.S32.HI R22, RZ, 0x1f, R19 ;  /* 0x0000001fff167819 */ /* 0x000fe20000011413 */
[----:B--2---:R-:W-:-:S04]  /*0c40*/  IMAD R4, R4, R5, UR6 ;  /* 0x0000000604047e24 */ /* 0x004fc8000f8e0205 */
[C---:B------:R-:W-:Y:S02]  /*0c50*/  IMAD R17, R4.reuse, UR4, RZ ;  /* 0x0000000404117c24 */ /* 0x040fe4000f8e02ff */
[----:B------:R-:W-:-:S03]  /*0c60*/  IMAD R21, R4, UR5, RZ ;  /* 0x0000000504157c24 */ /* 0x000fc6000f8e02ff */
[----:B------:R-:W-:Y:S02]  /*0c70*/  SHF.R.S32.HI R20, RZ, 0x1f, R17 ;  /* 0x0000001fff147819 */ /* 0x000fe40000011411 */
[----:B------:R-:W-:-:S07]  /*0c80*/  SHF.R.S32.HI R16, RZ, 0x1f, R21 ;  /* 0x0000001fff107819 */ /* 0x000fce0000011415 */
.L_x_100:
[----:B------:R-:W-:-:S13]  /*0c90*/  ISETP.GE.AND P1, PT, R23, UR5, PT ;  /* 0x0000000517007c0c */ /* 0x000fda000bf26270 */
[----:B0-----:R-:W0:Y:S01]  /*0ca0*/  @!P1 LDC.64 R4, c[0x0][0x210] ;  /* 0x00008400ff049b82 */ /* 0x001e220000000a00 */
[----:B------:R-:W-:Y:S02]  /*0cb0*/  @!P1 SHF.R.S32.HI R9, RZ, 0x1f, R23 ;  /* 0x0000001fff099819 */ /* 0x000fe40000011417 */
[----:B0----5:R-:W-:-:S04]  /*0cc0*/  @!P1 IADD3 R10, P2, P3, R23, R4, R21 ;  /* 0x00000004170a9210 */ /* 0x021fc80007b5e015 */
[----:B------:R-:W-:-:S06]  /*0cd0*/  @!P1 IADD3.X R11, R9, R5, R16, P2, P3 ;  /* 0x00000005090b9210 */ /* 0x000fcc00017e6410 */
[----:B------:R-:W2:Y:S01]  /*0ce0*/  @!P1 LDG.E.U8 R11, desc[UR10][R10.64] ;  /* 0x0000000a0a0b9981 */ /* 0x000ea2000c1e1100 */
[C---:B------:R-:W-:Y:S02]  /*0cf0*/  ISETP.GE.AND P2, PT, R23.reuse, UR4, PT ;  /* 0x0000000417007c0c */ /* 0x040fe4000bf46270 */
[----:B------:R-:W-:-:S04]  /*0d00*/  @!P1 IADD3 R4, P3, P4, R23, R4, R19 ;  /* 0x0000000417049210 */ /* 0x000fc80007c7e013 */
[----:B------:R-:W-:-:S07]  /*0d10*/  @!P1 IADD3.X R5, R9, R5, R22, P3, P4 ;  /* 0x0000000509059210 */ /* 0x000fce0001fe8416 */
[----:B------:R-:W0:Y:S01]  /*0d20*/  @!P2 LDC.64 R6, c[0x0][0x218] ;  /* 0x00008600ff06ab82 */ /* 0x000e220000000a00 */
[----:B------:R-:W-:Y:S02]  /*0d30*/  @!P2 SHF.R.S32.HI R24, RZ, 0x1f, R23 ;  /* 0x0000001fff18a819 */ /* 0x000fe40000011417 */
[----:B0-----:R-:W-:-:S04]  /*0d40*/  @!P2 IADD3 R8, P5, P6, R23, R6, R17 ;  /* 0x000000061708a210 */ /* 0x001fc80007ebe011 */
[----:B------:R-:W-:Y:S01]  /*0d50*/  @!P2 IADD3.X R9, R24, R7, R20, P5, P6 ;  /* 0x000000071809a210 */ /* 0x000fe20002fec414 */
[----:B--2---:R0:W-:Y:S05]  /*0d60*/  @!P1 STG.E.U8 desc[UR10][R4.64], R11 ;  /* 0x0000000b04009986 */ /* 0x0041ea000c10110a */
[----:B------:R-:W2:Y:S01]  /*0d70*/  @!P2 LDG.E.U8 R9, desc[UR10][R8.64] ;  /* 0x0000000a0809a981 */ /* 0x000ea2000c1e1100 */
[C---:B------:R-:W-:Y:S01]  /*0d80*/  @!P2 IADD3 R6, P1, P3, R23.reuse, R6, R15 ;  /* 0x000000061706a210 */ /* 0x040fe20007b3e00f */
[----:B------:R-:W-:-:S03]  /*0d90*/  VIADD R23, R23, UR12 ;  /* 0x0000000c17177c36 */ /* 0x000fc60008000000 */
[----:B------:R-:W-:Y:S02]  /*0da0*/  @!P2 IADD3.X R7, R24, R7, R18, P1, P3 ;  /* 0x000000071807a210 */ /* 0x000fe40000fe6412 */
[----:B------:R-:W-:-:S03]  /*0db0*/  ISETP.GE.AND P1, PT, R23, UR8, PT ;  /* 0x0000000817007c0c */ /* 0x000fc6000bf26270 */
[----:B--2---:R0:W-:Y:S10]  /*0dc0*/  @!P2 STG.E.U8 desc[UR10][R6.64], R9 ;  /* 0x000000090600a986 */ /* 0x0041f4000c10110a */
[----:B------:R-:W-:Y:S05]  /*0dd0*/  @!P1 BRA `(.L_x_100) ;  /* 0xfffffffc00ac9947 */ /* 0x000fea000383ffff */
.L_x_99:
[----:B------:R-:W-:Y:S05]  /*0de0*/  BSYNC B0 ;  /* 0x0000000000007941 */ /* 0x000fea0003800000 */
.L_x_98:
[----:B------:R-:W-:-:S06]  /*0df0*/  UIADD3 UR6, UR9, UR6, URZ ;  /* 0x0000000609067290 */ /* 0x000fcc000fffe03f */
[----:B------:R-:W-:-:S13]  /*0e00*/  ISETP.LE.AND P1, PT, R14, UR6, PT ;  /* 0x000000060e007c0c */ /* 0x000fda000bf23270 */
[----:B------:R-:W-:Y:S05]  /*0e10*/  @!P1 BRA `(.L_x_101) ;  /* 0xfffffffc005c9947 */ /* 0x000fea000383ffff */
.L_x_97:
[----:B------:R-:W-:Y:S05]  /*0e20*/  @!P0 BRA `(.L_x_102) ;  /* 0xfffffffc000c8947 */ /* 0x000fea000383ffff */
[----:B------:R-:W-:Y:S05]  /*0e30*/  EXIT ;  /* 0x000000000000794d */ /* 0x000fea0003800000 */
.L_x_96:
[----:B------:R-:W-:-:S07]  /*0e40*/  IMAD.MOV.U32 R13, RZ, RZ, RZ ;  /* 0x000000ffff0d7224 */ /* 0x000fce00078e00ff */
.L_x_108:
[----:B0-----:R-:W0:Y:S08]  /*0e50*/  LDC.64 R2, c[0x0][0x220] ;  /* 0x00008800ff027b82 */ /* 0x001e300000000a00 */
[----:B------:R-:W1:Y:S01]  /*0e60*/  LDC.64 R4, c[0x0][0x220] ;  /* 0x00008800ff047b82 */ /* 0x000e620000000a00 */
[----:B0-----:R-:W-:-:S05]  /*0e70*/  IMAD.WIDE R2, R13, 0x4, R2 ;  /* 0x000000040d027825 */ /* 0x001fca00078e0202 */
[----:B------:R-:W2:Y:S04]  /*0e80*/  LDG.E R7, desc[UR10][R2.64] ;  /* 0x0000000a02077981 */ /* 0x000ea8000c1e1900 */
[----:B-1----:R-:W2:Y:S02]  /*0e90*/  LDG.E R4, desc[UR10][R4.64] ;  /* 0x0000000a04047981 */ /* 0x002ea4000c1e1900 */
[----:B--2---:R-:W-:-:S05]  /*0ea0*/  IMAD.IADD R6, R7, 0x1, -R4 ;  /* 0x0000000107067824 */ /* 0x004fca00078e0a04 */
[----:B------:R-:W-:-:S13]  /*0eb0*/  ISETP.NE.AND P0, PT, R6, R13, PT ;  /* 0x0000000d0600720c */ /* 0x000fda0003f05270 */
[----:B------:R-:W-:Y:S05]  /*0ec0*/  @!P0 BRA `(.L_x_103) ;  /* 0x0000000000d88947 */ /* 0x000fea0003800000 */
[----:B------:R-:W0:Y:S08]  /*0ed0*/  LDC.64 R4, c[0x0][0x230] ;  /* 0x00008c00ff047b82 */ /* 0x000e300000000a00 */
[----:B------:R-:W1:Y:S01]  /*0ee0*/  LDC.64 R6, c[0x0][0x228] ;  /* 0x00008a00ff067b82 */ /* 0x000e620000000a00 */
[----:B0-----:R-:W-:-:S05]  /*0ef0*/  IMAD.WIDE R4, R13, 0x4, R4 ;  /* 0x000000040d047825 */ /* 0x001fca00078e0204 */
[----:B------:R-:W2:Y:S01]  /*0f00*/  LDG.E R8, desc[UR10][R4.64] ;  /* 0x0000000a04087981 */ /* 0x000ea2000c1e1900 */
[----:B-1----:R-:W-:-:S03]  /*0f10*/  IMAD.WIDE R6, R13, 0x4, R6 ;  /* 0x000000040d067825 */ /* 0x002fc600078e0206 */
[----:B------:R-:W2:Y:S04]  /*0f20*/  LDG.E R9, desc[UR10][R4.64+0x4] ;  /* 0x0000040a04097981 */ /* 0x000ea8000c1e1900 */
[----:B-----5:R-:W2:Y:S04]  /*0f30*/  LDG.E R10, desc[UR10][R6.64+0x4] ;  /* 0x0000040a060a7981 */ /* 0x020ea8000c1e1900 */
[----:B------:R-:W3:Y:S01]  /*0f40*/  LDG.E R11, desc[UR10][R6.64] ;  /* 0x0000000a060b7981 */ /* 0x000ee2000c1e1900 */
[----:B--2---:R-:W-:-:S05]  /*0f50*/  IADD3 R8, -R10, R9, -R8 ;  /* 0x000000090a087210 */ /* 0x004fca0007ffe908 */
[----:B---3--:R-:W-:-:S05]  /*0f60*/  IMAD.IADD R12, R8, 0x1, R11 ;  /* 0x00000001080c7824 */ /* 0x008fca00078e020b */
[----:B------:R-:W-:-:S13]  /*0f70*/  ISETP.LE.AND P0, PT, R12, UR7, PT ;  /* 0x000000070c007c0c */ /* 0x000fda000bf03270 */
[----:B------:R-:W-:Y:S05]  /*0f80*/  @P0 BRA `(.L_x_103) ;  /* 0x0000000000a80947 */ /* 0x000fea0003800000 */
[----:B------:R-:W-:-:S05]  /*0f90*/  UMOV UR6, UR7 ;  /* 0x0000000700067c82 */ /* 0x000fca0008000000 */
.L_x_107:
        /* <DEDUP_REMOVED lines=16> */
.L_x_106:
[----:B------:R-:W-:-:S13]  /*10a0*/  ISETP.GE.AND P0, PT, R22, UR5, PT ;  /* 0x0000000516007c0c */ /* 0x000fda000bf06270 */
[----:B0-----:R-:W0:Y:S01]  /*10b0*/  @!P0 LDC.64 R4, c[0x0][0x210] ;  /* 0x00008400ff048b82 */ /* 0x001e220000000a00 */
[----:B------:R-:W-:Y:S02]  /*10c0*/  @!P0 SHF.R.S32.HI R9, RZ, 0x1f, R22 ;  /* 0x0000001fff098819 */ /* 0x000fe40000011416 */
[----:B0-----:R-:W-:-:S04]  /*10d0*/  @!P0 IADD3 R10, P1, P2, R22, R4, R21 ;  /* 0x00000004160a8210 */ /* 0x001fc80007a3e015 */
        /* <DEDUP_REMOVED lines=17> */
.L_x_105:
[----:B------:R-:W-:Y:S05]  /*11f0*/  BSYNC B0 ;  /* 0x0000000000007941 */ /* 0x000fea0003800000 */
.L_x_104:
[----:B------:R-:W-:-:S06]  /*1200*/  UIADD3 UR6, UR9, UR6, URZ ;  /* 0x0000000609067290 */ /* 0x000fcc000fffe03f */
[----:B------:R-:W-:-:S13]  /*1210*/  ISETP.LE.AND P0, PT, R12, UR6, PT ;  /* 0x000000060c007c0c */ /* 0x000fda000bf03270 */
[----:B------:R-:W-:Y:S05]  /*1220*/  @!P0 BRA `(.L_x_107) ;  /* 0xfffffffc005c8947 */ /* 0x000fea000383ffff */
.L_x_103:
[----:B------:R-:W-:-:S05]  /*1230*/  VIADD R13, R13, 0x1 ;  /* 0x000000010d0d7836 */ /* 0x000fca0000000000 */
[----:B------:R-:W-:-:S13]  /*1240*/  ISETP.GE.AND P0, PT, R13, R0, PT ;  /* 0x000000000d00720c */ /* 0x000fda0003f06270 */
[----:B------:R-:W-:Y:S05]  /*1250*/  @!P0 BRA `(.L_x_108) ;  /* 0xfffffff800fc8947 */ /* 0x000fea000383ffff */
[----:B------:R-:W-:Y:S05]  /*1260*/  EXIT ;  /* 0x000000000000794d */ /* 0x000fea0003800000 */
.L_x_109:
        /* <DEDUP_REMOVED lines=9> */
.L_x_361:


//--------------------- .text._ZN18transformer_engine8kv_cache23copy_to_kv_cache_kernelI13__nv_fp8_e4m3EEvPT_S4_S4_S4_PiS5_S5_15NVTE_QKV_Formatiiiiiiib --------------------------
	.section	.text._ZN18transformer_engine8kv_cache23copy_to_kv_cache_kernelI13__nv_fp8_e4m3EEvPT_S4_S4_S4_PiS5_S5_15NVTE_QKV_Formatiiiiiiib,"ax",@progbits
	.align	128
        .global         _ZN18transformer_engine8kv_cache23copy_to_kv_cache_kernelI13__nv_fp8_e4m3EEvPT_S4_S4_S4_PiS5_S5_15NVTE_QKV_Formatiiiiiiib
        .type           _ZN18transformer_engine8kv_cache23copy_to_kv_cache_kernelI13__nv_fp8_e4m3EEvPT_S4_S4_S4_PiS5_S5_15NVTE_QKV_Formatiiiiiiib,@function
        .size           _ZN18transformer_engine8kv_cache23copy_to_kv_cache_kernelI13__nv_fp8_e4m3EEvPT_S4_S4_S4_PiS5_S5_15NVTE_QKV_Formatiiiiiiib,(.L_x_362 - _ZN18transformer_engine8kv_cache23copy_to_kv_cache_kernelI13__nv_fp8_e4m3EEvPT_S4_S4_S4_PiS5_S5_15NVTE_QKV_Formatiiiiiiib)
        .other          _ZN18transformer_engine8kv_cache23copy_to_kv_cache_kernelI13__nv_fp8_e4m3EEvPT_S4_S4_S4_PiS5_S5_15NVTE_QKV_Formatiiiiiiib,@"STO_CUDA_ENTRY STV_DEFAULT"
_ZN18transformer_engine8kv_cache23copy_to_kv_cache_kernelI13__nv_fp8_e4m3EEvPT_S4_S4_S4_PiS5_S5_15NVTE_QKV_Formatiiiiiiib:
.text._ZN18transformer_engine8kv_cache23copy_to_kv_cache_kernelI13__nv_fp8_e4m3EEvPT_S4_S4_S4_PiS5_S5_15NVTE_QKV_Formatiiiiiiib:
        /* <DEDUP_REMOVED lines=54> */
.L_x_118:
        /* <DEDUP_REMOVED lines=15> */
.L_x_117:
        /* <DEDUP_REMOVED lines=39> */
.L_x_116:
        /* <DEDUP_REMOVED lines=23> */
.L_x_115:
[----:B------:R-:W-:Y:S05]  /*0830*/  BSYNC B0 ;  /* 0x0000000000007941 */ /* 0x000fea0003800000 */
.L_x_114:
[----:B------:R-:W-:-:S06]  /*0840*/  UIADD3 UR6, UR8, UR6, URZ ;  /* 0x0000000608067290 */ /* 0x000fcc000fffe03f */
[----:B------:R-:W-:-:S13]  /*0850*/  ISETP.LE.AND P0, PT, R4, UR6, PT ;  /* 0x0000000604007c0c */ /* 0x000fda000bf03270 */
[----:B------:R-:W-:Y:S05]  /*0860*/  @!P0 BRA `(.L_x_117) ;  /* 0xfffffff800f88947 */ /* 0x000fea000383ffff */
.L_x_113:
[----:B0-----:R-:W-:Y:S01]  /*0870*/  IMAD.IADD R3, R2, 0x1, R3 ;  /* 0x0000000102037824 */ /* 0x001fe200078e0203 */
[----:B------:R-:W-:-:S04]  /*0880*/  ULDC UR6, c[0x0][0x258] ;  /* 0x0000960000067ab9 */ /* 0x000fc80000000800 */
[----:B------:R-:W-:-:S13]  /*0890*/  ISETP.GE.AND P0, PT, R3, UR6, PT ;  /* 0x0000000603007c0c */ /* 0x000fda000bf06270 */
[----:B------:R-:W-:Y:S05]  /*08a0*/  @!P0 BRA `(.L_x_118) ;  /* 0xfffffff800ac8947 */ /* 0x000fea000383ffff */
[----:B------:R-:W-:Y:S05]  /*08b0*/  EXIT ;  /* 0x000000000000794d */ /* 0x000fea0003800000 */
.L_x_112:
        /* <DEDUP_REMOVED lines=17> */
.L_x_123:
        /* <DEDUP_REMOVED lines=51> */
.L_x_122:
        /* <DEDUP_REMOVED lines=24> */
.L_x_121:
[----:B------:R-:W-:Y:S05]  /*0e80*/  BSYNC B0 ;  /* 0x0000000000007941 */ /* 0x000fea0003800000 */
.L_x_120:
[----:B------:R-:W-:-:S06]  /*0e90*/  UIADD3 UR6, UR8, UR6, URZ ;  /* 0x0000000608067290 */ /* 0x000fcc000fffe03f */
[----:B------:R-:W-:-:S13]  /*0ea0*/  ISETP.LE.AND P0, PT, R4, UR6, PT ;  /* 0x0000000604007c0c */ /* 0x000fda000bf03270 */
[----:B------:R-:W-:Y:S05]  /*0eb0*/  @!P0 BRA `(.L_x_123) ;  /* 0xfffffff800c48947 */ /* 0x000fea000383ffff */
.L_x_119:
[----:B0-----:R-:W-:Y:S01]  /*0ec0*/  IMAD.IADD R3, R2, 0x1, R3 ;  /* 0x0000000102037824 */ /* 0x001fe200078e0203 */
[----:B------:R-:W-:-:S04]  /*0ed0*/  ULDC UR6, c[0x0][0x258] ;  /* 0x0000960000067ab9 */ /* 0x000fc80000000800 */
[----:B------:R-:W-:-:S13]  /*0ee0*/  ISETP.GE.AND P0, PT, R3, UR6, PT ;  /* 0x0000000603007c0c */ /* 0x000fda000bf06270 */
[----:B------:R-:W-:Y:S05]  /*0ef0*/  @!P0 BRA `(.L_x_112) ;  /* 0xfffffff800708947 */ /* 0x000fea000383ffff */
[----:B------:R-:W-:Y:S05]  /*0f00*/  EXIT ;  /* 0x000000000000794d */ /* 0x000fea0003800000 */
.L_x_111:
        /* <DEDUP_REMOVED lines=21> */
.L_x_130:
        /* <DEDUP_REMOVED lines=15> */
.L_x_129:
        /* <DEDUP_REMOVED lines=41> */
.L_x_128:
        /* <DEDUP_REMOVED lines=23> */
.L_x_127:
[----:B------:R-:W-:Y:S05]  /*1550*/  BSYNC B0 ;  /* 0x0000000000007941 */ /* 0x000fea0003800000 */
.L_x_126:
[----:B------:R-:W-:-:S06]  /*1560*/  UIADD3 UR4, UR5, UR4, URZ ;  /* 0x0000000405047290 */ /* 0x000fcc000fffe03f */
[----:B------:R-:W-:-:S13]  /*1570*/  ISETP.LE.AND P0, PT, R5, UR4, PT ;  /* 0x0000000405007c0c */ /* 0x000fda000bf03270 */
[----:B------:R-:W-:Y:S05]  /*1580*/  @!P0 BRA `(.L_x_129) ;  /* 0xfffffff800f08947 */ /* 0x000fea000383ffff */
.L_x_125:
[----:B-1----:R-:W-:Y:S01]  /*1590*/  IMAD.IADD R3, R2, 0x1, R3 ;  /* 0x0000000102037824 */ /* 0x002fe200078e0203 */
[----:B------:R-:W-:-:S04]  /*15a0*/  ULDC UR4, c[0x0][0x258] ;  /* 0x0000960000047ab9 */ /* 0x000fc80000000800 */
[----:B------:R-:W-:-:S13]  /*15b0*/  ISETP.GE.AND P0, PT, R3, UR4, PT ;  /* 0x0000000403007c0c */ /* 0x000fda000bf06270 */
[----:B------:R-:W-:Y:S05]  /*15c0*/  @!P0 BRA `(.L_x_130) ;  /* 0xfffffff800a48947 */ /* 0x000fea000383ffff */
[----:B------:R-:W-:Y:S05]  /*15d0*/  EXIT ;  /* 0x000000000000794d */ /* 0x000fea0003800000 */
.L_x_124:
        /* <DEDUP_REMOVED lines=17> */
.L_x_135:
        /* <DEDUP_REMOVED lines=52> */
.L_x_134:
        /* <DEDUP_REMOVED lines=23> */
.L_x_133:
[----:B------:R-:W-:Y:S05]  /*1ba0*/  BSYNC B0 ;  /* 0x0000000000007941 */ /* 0x000fea0003800000 */
.L_x_132:
[----:B------:R-:W-:-:S06]  /*1bb0*/  UIADD3 UR4, UR5, UR4, URZ ;  /* 0x0000000405047290 */ /* 0x000fcc000fffe03f */
[----:B------:R-:W-:-:S13]  /*1bc0*/  ISETP.LE.AND P0, PT, R4, UR4, PT ;  /* 0x0000000404007c0c */ /* 0x000fda000bf03270 */
[----:B------:R-:W-:Y:S05]  /*1bd0*/  @!P0 BRA `(.L_x_135) ;  /* 0xfffffff800c48947 */ /* 0x000fea000383ffff */
.L_x_131:
[----:B-1----:R-:W-:Y:S01]  /*1be0*/  IMAD.IADD R3, R2, 0x1, R3 ;  /* 0x0000000102037824 */ /* 0x002fe200078e0203 */
[----:B------:R-:W-:-:S04]  /*1bf0*/  ULDC UR4, c[0x0][0x258] ;  /* 0x0000960000047ab9 */ /* 0x000fc80000000800 */
[----:B------:R-:W-:-:S13]  /*1c00*/  ISETP.GE.AND P0, PT, R3, UR4, PT ;  /* 0x0000000403007c0c */ /* 0x000fda000bf06270 */
[----:B------:R-:W-:Y:S05]  /*1c10*/  @!P0 BRA `(.L_x_124) ;  /* 0xfffffff800708947 */ /* 0x000fea000383ffff */
[----:B------:R-:W-:Y:S05]  /*1c20*/  EXIT ;  /* 0x000000000000794d */ /* 0x000fea0003800000 */
.L_x_110:
        /* <DEDUP_REMOVED lines=21> */
.L_x_142:
        /* <DEDUP_REMOVED lines=15> */
.L_x_141:
        /* <DEDUP_REMOVED lines=41> */
.L_x_140:
        /* <DEDUP_REMOVED lines=23> */
.L_x_139:
[----:B------:R-:W-:Y:S05]  /*2270*/  BSYNC B0 ;  /* 0x0000000000007941 */ /* 0x000fea0003800000 */
.L_x_138:
[----:B------:R-:W-:-:S06]  /*2280*/  UIADD3 UR4, UR5, UR4, URZ ;  /* 0x0000000405047290 */ /* 0x000fcc000fffe03f */
[----:B------:R-:W-:-:S13]  /*2290*/  ISETP.LE.AND P0, PT, R5, UR4, PT ;  /* 0x0000000405007c0c */ /* 0x000fda000bf03270 */
[----:B------:R-:W-:Y:S05]  /*22a0*/  @!P0 BRA `(.L_x_141) ;  /* 0xfffffff800f08947 */ /* 0x000fea000383ffff */
.L_x_137:
[----:B-1----:R-:W-:Y:S01]  /*22b0*/  IMAD.IADD R3, R2, 0x1, R3 ;  /* 0x0000000102037824 */ /* 0x002fe200078e0203 */
[----:B------:R-:W-:-:S04]  /*22c0*/  ULDC UR4, c[0x0][0x258] ;  /* 0x0000960000047ab9 */ /* 0x000fc80000000800 */
[----:B------:R-:W-:-:S13]  /*22d0*/  ISETP.GE.AND P0, PT, R3, UR4, PT ;  /* 0x0000000403007c0c */ /* 0x000fda000bf06270 */
[----:B------:R-:W-:Y:S05]  /*22e0*/  @!P0 BRA `(.L_x_142) ;  /* 0xfffffff800a48947 */ /* 0x000fea000383ffff */
[----:B------:R-:W-:Y:S05]  /*22f0*/  EXIT ;  /* 0x000000000000794d */ /* 0x000fea0003800000 */
.L_x_136:
        /* <DEDUP_REMOVED lines=17> */
.L_x_147:
        /* <DEDUP_REMOVED lines=52> */
.L_x_146:
        /* <DEDUP_REMOVED lines=23> */
.L_x_145:
[----:B------:R-:W-:Y:S05]  /*28c0*/  BSYNC B0 ;  /* 0x0000000000007941 */ /* 0x000fea0003800000 */
.L_x_144:
[----:B------:R-:W-:-:S06]  /*28d0*/  UIADD3 UR4, UR5, UR4, URZ ;  /* 0x0000000405047290 */ /* 0x000fcc000fffe03f */
[----:B------:R-:W-:-:S13]  /*28e0*/  ISETP.LE.AND P0, PT, R4, UR4, PT ;  /* 0x0000000404007c0c */ /* 0x000fda000bf03270 */
[----:B------:R-:W-:Y:S05]  /*28f0*/  @!P0 BRA `(.L_x_147) ;  /* 0xfffffff800c48947 */ /* 0x000fea000383ffff */
.L_x_143:
[----:B-1----:R-:W-:Y:S01]  /*2900*/  IMAD.IADD R3, R2, 0x1, R3 ;  /* 0x0000000102037824 */ /* 0x002fe200078e0203 */
[----:B------:R-:W-:-:S04]  /*2910*/  ULDC UR4, c[0x0][0x258] ;  /* 0x0000960000047ab9 */ /* 0x000fc80000000800 */
[----:B------:R-:W-:-:S13]  /*2920*/  ISETP.GE.AND P0, PT, R3, UR4, PT ;  /* 0x0000000403007c0c */ /* 0x000fda000bf06270 */
[----:B------:R-:W-:Y:S05]  /*2930*/  @!P0 BRA `(.L_x_136) ;  /* 0xfffffff800708947 */ /* 0x000fea000383ffff */
[----:B------:R-:W-:Y:S05]  /*2940*/  EXIT ;  /* 0x000000000000794d */ /* 0x000fea0003800000 */
.L_x_148:
        /* <DEDUP_REMOVED lines=11> */
.L_x_362:


//--------------------- .text._ZN18transformer_engine8kv_cache23reindex_kv_cache_kernelI13__nv_fp8_e4m3EEvPT_S4_PiS5_S5_iiiii --------------------------
	.section	.text._ZN18transformer_engine8kv_cache23reindex_kv_cache_kernelI13__nv_fp8_e4m3EEvPT_S4_PiS5_S5_iiiii,"ax",@progbits
	.align	128
        .global         _ZN18transformer_engine8kv_cache23reindex_kv_cache_kernelI13__nv_fp8_e4m3EEvPT_S4_PiS5_S5_iiiii
        .type           _ZN18transformer_engine8kv_cache23reindex_kv_cache_kernelI13__nv_fp8_e4m3EEvPT_S4_PiS5_S5_iiiii,@function
        .size           _ZN18transformer_engine8kv_cache23reindex_kv_cache_kernelI13__nv_fp8_e4m3EEvPT_S4_PiS5_S5_iiiii,(.L_x_363 - _ZN18transformer_engine8kv_cache23reindex_kv_cache_kernelI13__nv_fp8_e4m3EEvPT_S4_PiS5_S5_iiiii)
        .other          _ZN18transformer_engine8kv_cache23reindex_kv_cache_kernelI13__nv_fp8_e4m3EEvPT_S4_PiS5_S5_iiiii,@"STO_CUDA_ENTRY STV_DEFAULT"
_ZN18transformer_engine8kv_cache23reindex_kv_cache_kernelI13__nv_fp8_e4m3EEvPT_S4_PiS5_S5_iiiii:
.text._ZN18transformer_engine8kv_cache23reindex_kv_cache_kernelI13__nv_fp8_e4m3EEvPT_S4_PiS5_S5_iiiii:
        /* <DEDUP_REMOVED lines=24> */
.L_x_153:
        /* <DEDUP_REMOVED lines=60> */
.L_x_152:
        /* <DEDUP_REMOVED lines=33> */
.L_x_154:
[----:B------:R-:W-:-:S13]  /*0750*/  ISETP.NE.OR P0, PT, R11, RZ, P0 ;  /* 0x000000ff0b00720c */ /* 0x000fda0000705670 */
[----:B------:R-:W-:Y:S05]  /*0760*/  @!P0 BRA `(.L_x_150) ;  /* 0x0000000000448947 */ /* 0x000fea0003800000 */
.L_x_151:
        /* <DEDUP_REMOVED lines=17> */
.L_x_150:
[----:B------:R-:W-:-:S13]  /*0880*/  ISETP.NE.AND P0, PT, R12, RZ, PT ;  /* 0x000000ff0c00720c */ /* 0x000fda0003f05270 */
[----:B------:R-:W-:Y:S05]  /*0890*/  @!P0 BRA `(.L_x_149) ;  /* 0x0000000000308947 */ /* 0x000fea0003800000 */
[----:B------:R-:W0:Y:S02]  /*08a0*/  LDC.64 R4, c[0x0][0x220] ;  /* 0x00008800ff047b82 */ /* 0x000e240000000a00 */
[----:B0-----:R-:W-:-:S05]  /*08b0*/  IMAD.WIDE R2, R15, 0x4, R4 ;  /* 0x000000040f027825 */ /* 0x001fca00078e0204 */
[----:B------:R0:W5:Y:S02]  /*08c0*/  LDG.E R6, desc[UR10][R2.64] ;  /* 0x0000000a02067981 */ /* 0x000164000c1e1900 */
.L_x_155:
        /* <DEDUP_REMOVED lines=9> */
.L_x_149:
        /* <DEDUP_REMOVED lines=16> */
.L_x_162:
        /* <DEDUP_REMOVED lines=19> */
.L_x_161:
        /* <DEDUP_REMOVED lines=16> */
.L_x_160:
        /* <DEDUP_REMOVED lines=21> */
.L_x_159:
[----:B------:R-:W-:Y:S05]  /*0de0*/  BSYNC B0 ;  /* 0x0000000000007941 */ /* 0x000fea0003800000 */
.L_x_158:
[----:B------:R-:W-:-:S06]  /*0df0*/  UIADD3 UR6, UR9, UR6, URZ ;  /* 0x0000000609067290 */ /* 0x000fcc000fffe03f */
[----:B------:R-:W-:-:S13]  /*0e00*/  ISETP.LE.AND P1, PT, R14, UR6, PT ;  /* 0x000000060e007c0c */ /* 0x000fda000bf23270 */
[----:B------:R-:W-:Y:S05]  /*0e10*/  @!P1 BRA `(.L_x_161) ;  /* 0xfffffffc005c9947 */ /* 0x000fea000383ffff */
.L_x_157:
[----:B------:R-:W-:Y:S05]  /*0e20*/  @!P0 BRA `(.L_x_162) ;  /* 0xfffffffc000c8947 */ /* 0x000fea000383ffff */
[----:B------:R-:W-:Y:S05]  /*0e30*/  EXIT ;  /* 0x000000000000794d */ /* 0x000fea0003800000 */
.L_x_156:
[----:B------:R-:W-:-:S07]  /*0e40*/  IMAD.MOV.U32 R13, RZ, RZ, RZ ;  /* 0x000000ffff0d7224 */ /* 0x000fce00078e00ff */
.L_x_168:
        /* <DEDUP_REMOVED lines=21> */
.L_x_167:
        /* <DEDUP_REMOVED lines=16> */
.L_x_166:
        /* <DEDUP_REMOVED lines=21> */
.L_x_165:
[----:B------:R-:W-:Y:S05]  /*11f0*/  BSYNC B0 ;  /* 0x0000000000007941 */ /* 0x000fea0003800000 */
.L_x_164:
[----:B------:R-:W-:-:S06]  /*1200*/  UIADD3 UR6, UR9, UR6, URZ ;  /* 0x0000000609067290 */ /* 0x000fcc000fffe03f */
[----:B------:R-:W-:-:S13]  /*1210*/  ISETP.LE.AND P0, PT, R12, UR6, PT ;  /* 0x000000060c007c0c */ /* 0x000fda000bf03270 */
[----:B------:R-:W-:Y:S05]  /*1220*/  @!P0 BRA `(.L_x_167) ;  /* 0xfffffffc005c8947 */ /* 0x000fea000383ffff */
.L_x_163:
[----:B------:R-:W-:-:S05]  /*1230*/  VIADD R13, R13, 0x1 ;  /* 0x000000010d0d7836 */ /* 0x000fca0000000000 */
[----:B------:R-:W-:-:S13]  /*1240*/  ISETP.GE.AND P0, PT, R13, R0, PT ;  /* 0x000000000d00720c */ /* 0x000fda0003f06270 */
[----:B------:R-:W-:Y:S05]  /*1250*/  @!P0 BRA `(.L_x_168) ;  /* 0xfffffff800fc8947 */ /* 0x000fea000383ffff */
[----:B------:R-:W-:Y:S05]  /*1260*/  EXIT ;  /* 0x000000000000794d */ /* 0x000fea0003800000 */
.L_x_169:
        /* <DEDUP_REMOVED lines=9> */
.L_x_363:


//--------------------- .text._ZN18transformer_engine8kv_cache23copy_to_kv_cache_kernelI13__nv_bfloat16EEvPT_S4_S4_S4_PiS5_S5_15NVTE_QKV_Formatiiiiiiib --------------------------
	.section	.text._ZN18transformer_engine8kv_cache23copy_to_kv_cache_kernelI13__nv_bfloat16EEvPT_S4_S4_S4_PiS5_S5_15NVTE_QKV_Formatiiiiiiib,"ax",@progbits
	.align	128
        .global         _ZN18transformer_engine8kv_cache23copy_to_kv_cache_kernelI13__nv_bfloat16EEvPT_S4_S4_S4_PiS5_S5_15NVTE_QKV_Formatiiiiiiib
        .type           _ZN18transformer_engine8kv_cache23copy_to_kv_cache_kernelI13__nv_bfloat16EEvPT_S4_S4_S4_PiS5_S5_15NVTE_QKV_Formatiiiiiiib,@function
        .size           _ZN18transformer_engine8kv_cache23copy_to_kv_cache_kernelI13__nv_bfloat16EEvPT_S4_S4_S4_PiS5_S5_15NVTE_QKV_Formatiiiiiiib,(.L_x_364 - _ZN18transformer_engine8kv_cache23copy_to_kv_cache_kernelI13__nv_bfloat16EEvPT_S4_S4_S4_PiS5_S5_15NVTE_QKV_Formatiiiiiiib)
        .other          _ZN18transformer_engine8kv_cache23copy_to_kv_cache_kernelI13__nv_bfloat16EEvPT_S4_S4_S4_PiS5_S5_15NVTE_QKV_Formatiiiiiiib,@"STO_CUDA_ENTRY STV_DEFAULT"
_ZN18transformer_engine8kv_cache23copy_to_kv_cache_kernelI13__nv_bfloat16EEvPT_S4_S4_S4_PiS5_S5_15NVTE_QKV_Formatiiiiiiib:
.text._ZN18transformer_engine8kv_cache23copy_to_kv_cache_kernelI13__nv_bfloat16EEvPT_S4_S4_S4_PiS5_S5_15NVTE_QKV_Formatiiiiiiib:
        /* <DEDUP_REMOVED lines=54> */
.L_x_178:
        /* <DEDUP_REMOVED lines=15> */
.L_x_177:
[----:B------:R-:W1:Y:S01]  /*0450*/  S2R R21, SR_TID.X ;  /* 0x0000000000157919 */ /* 0x000e620000002100 */
[----:B------:R-:W-:Y:S01]  /*0460*/  BSSY B0, `(.L_x_174) ;  /* 0x0000045000007945 */ /* 0x000fe20003800000 */
[----:B-1----:R-:W-:-:S13]  /*0470*/  ISETP.GE.AND P0, PT, R21, UR5, PT ;  /* 0x0000000515007c0c */ /* 0x002fda000bf06270 */
[----:B--2---:R-:W-:Y:S05]  /*0480*/  @P0 BRA `(.L_x_175) ;  /* 0x0000000400080947 */ /* 0x004fea0003800000 */
[----:B------:R-:W2:Y:S01]  /*0490*/  LDG.E R8, desc[UR12][R10.64] ;  /* 0x0000000c0a087981 */ /* 0x000ea2000c1e1900 */
[-C--:B------:R-:W-:Y:S01]  /*04a0*/  IABS R14, R0.reuse ;  /* 0x00000000000e7213 */ /* 0x080fe20000000000 */
[----:B------:R-:W-:Y:S01]  /*04b0*/  VIADD R9, R5, UR6 ;  /* 0x0000000605097c36 */ /* 0x000fe20008000000 */
[----:B------:R-:W-:Y:S01]  /*04c0*/  IABS R15, R0 ;  /* 0x00000000000f7213 */ /* 0x000fe20000000000 */
[----:B------:R-:W-:Y:S01]  /*04d0*/  IMAD R20, R0, R3, RZ ;  /* 0x0000000300147224 */ /* 0x000fe200078e02ff */
        /* <DEDUP_REMOVED lines=12> */
[----:B------:R-:W-:-:S05]  /*05a0*/  IMAD R7, R7, R6, R12 ;  /* 0x0000000607077224 */ /* 0x000fca00078e020c */
[----:B------:R-:W-:-:S13]  /*05b0*/  ISETP.GT.U32.AND P0, PT, R14, R7, PT ;  /* 0x000000070e00720c */ /* 0x000fda0003f04070 */
[----:B------:R-:W-:Y:S01]  /*05c0*/  @!P0 IMAD.IADD R7, R7, 0x1, -R14 ;  /* 0x0000000107078824 */ /* 0x000fe200078e0a0e */
[----:B------:R-:W-:-:S04]  /*05d0*/  ISETP.NE.AND P0, PT, R0, RZ, PT ;  /* 0x000000ff0000720c */ /* 0x000fc80003f05270 */
[----:B------:R-:W-:-:S13]  /*05e0*/  ISETP.GT.U32.AND P1, PT, R14, R7, PT ;  /* 0x000000070e00720c */ /* 0x000fda0003f24070 */
[----:B------:R-:W-:-:S04]  /*05f0*/  @!P1 IMAD.IADD R7, R7, 0x1, -R14 ;  /* 0x0000000107079824 */ /* 0x000fc800078e0a0e */
[----:B------:R-:W-:Y:S01]  /*0600*/  @!P2 IMAD.MOV R7, RZ, RZ, -R7 ;  /* 0x000000ffff07a224 */ /* 0x000fe200078e0a07 */
[----:B------:R-:W-:-:S05]  /*0610*/  @!P0 LOP3.LUT R7, RZ, R0, RZ, 0x33, !PT ;  /* 0x00000000ff078212 */ /* 0x000fca00078e33ff */
[----:B------:R-:W-:Y:S02]  /*0620*/  IMAD.IADD R20, R20, 0x1, R7 ;  /* 0x0000000114147824 */ /* 0x000fe400078e0207 */
[----:B--2---:R-:W-:-:S04]  /*0630*/  VIADD R8, R8, UR6 ;  /* 0x0000000608087c36 */ /* 0x004fc80008000000 */
[C---:B------:R-:W-:Y:S02]  /*0640*/  IMAD R6, R8.reuse, UR4, RZ ;  /* 0x0000000408067c24 */ /* 0x040fe4000f8e02ff */
[----:B------:R-:W-:Y:S02]  /*0650*/  IMAD R7, R8, UR11, RZ ;  /* 0x0000000b08077c24 */ /* 0x000fe4000f8e02ff */
[C---:B------:R-:W-:Y:S01]  /*0660*/  IMAD R8, R20.reuse, UR11, RZ ;  /* 0x0000000b14087c24 */ /* 0x040fe2000f8e02ff */
[----:B------:R-:W-:Y:S01]  /*0670*/  SHF.R.S32.HI R16, RZ, 0x1f, R6 ;  /* 0x0000001fff107819 */ /* 0x000fe20000011406 */
[----:B------:R-:W-:Y:S01]  /*0680*/  IMAD R20, R20, UR4, RZ ;  /* 0x0000000414147c24 */ /* 0x000fe2000f8e02ff */
[----:B------:R-:W-:Y:S02]  /*0690*/  SHF.R.S32.HI R17, RZ, 0x1f, R7 ;  /* 0x0000001fff117819 */ /* 0x000fe40000011407 */
[----:B------:R-:W-:-:S07]  /*06a0*/  SHF.R.S32.HI R9, RZ, 0x1f, R8 ;  /* 0x0000001fff097819 */ /* 0x000fce0000011408 */
.L_x_176:
[----:B------:R-:W-:-:S13]  /*06b0*/  ISETP.GE.AND P0, PT, R21, UR11, PT ;  /* 0x0000000b15007c0c */ /* 0x000fda000bf06270 */
[----:B--2---:R-:W1:Y:S01]  /*06c0*/  @!P0 LDC.64 R12, c[0x0][0x210] ;  /* 0x00008400ff0c8b82 */ /* 0x004e620000000a00 */
[----:B------:R-:W-:Y:S02]  /*06d0*/  @!P0 SHF.R.S32.HI R22, RZ, 0x1f, R21 ;  /* 0x0000001fff168819 */ /* 0x000fe40000011415 */
[----:B------:R-:W-:-:S05]  /*06e0*/  @!P0 IADD3 R14, P1, R7, R21, RZ ;  /* 0x00000015070e8210 */ /* 0x000fca0007f3e0ff */
[----:B------:R-:W-:Y:S01]  /*06f0*/  @!P0 IMAD.X R15, R17, 0x1, R22, P1 ;  /* 0x00000001110f8824 */ /* 0x000fe200008e0616 */
[----:B-1----:R-:W-:-:S04]  /*0700*/  @!P0 LEA R18, P1, R14, R12, 0x1 ;  /* 0x0000000c0e128211 */ /* 0x002fc800078208ff */
[----:B------:R-:W-:Y:S02]  /*0710*/  @!P0 LEA.HI.X R19, R14, R13, R15, 0x1, P1 ;  /* 0x0000000d0e138211 */ /* 0x000fe400008f0c0f */
[----:B------:R-:W1:Y:S03]  /*0720*/  @!P0 LDC.64 R12, c[0x0][0x220] ;  /* 0x00008800ff0c8b82 */ /* 0x000e660000000a00 */
[----:B------:R2:W3:Y:S01]  /*0730*/  @!P0 LDG.E.U16 R25, desc[UR12][R18.64] ;  /* 0x0000000c12198981 */ /* 0x0004e2000c1e1500 */
[----:B------:R-:W-:Y:S02]  /*0740*/  ISETP.GE.AND P1, PT, R21, UR4, PT ;  /* 0x0000000415007c0c */ /* 0x000fe4000bf26270 */
[----:B------:R-:W-:-:S05]  /*0750*/  @!P0 IADD3 R26, P3, R8, R21, RZ ;  /* 0x00000015081a8210 */ /* 0x000fca0007f7e0ff */
[----:B------:R-:W-:-:S06]  /*0760*/  @!P0 IMAD.X R27, R9, 0x1, R22, P3 ;  /* 0x00000001091b8824 */ /* 0x000fcc00018e0616 */
[----:B------:R-:W4:Y:S01]  /*0770*/  @!P1 LDC.64 R14, c[0x0][0x218] ;  /* 0x00008600ff0e9b82 */ /* 0x000f220000000a00 */
[----:B------:R-:W-:Y:S02]  /*0780*/  @!P1 IADD3 R24, P2, R6, R21, RZ ;  /* 0x0000001506189210 */ /* 0x000fe40007f5e0ff */
[----:B------:R-:W-:Y:S02]  /*0790*/  @!P1 SHF.R.S32.HI R23, RZ, 0x1f, R21 ;  /* 0x0000001fff179819 */ /* 0x000fe40000011415 */
[----:B-1----:R-:W-:-:S03]  /*07a0*/  @!P0 LEA R12, P3, R26, R12, 0x1 ;  /* 0x0000000c1a0c8211 */ /* 0x002fc600078608ff */
[----:B------:R-:W-:Y:S01]  /*07b0*/  @!P1 IMAD.X R22, R16, 0x1, R23, P2 ;  /* 0x0000000110169824 */ /* 0x000fe200010e0617 */
[----:B--2---:R-:W1:Y:S01]  /*07c0*/  @!P1 LDC.64 R18, c[0x0][0x228] ;  /* 0x00008a00ff129b82 */ /* 0x004e620000000a00 */
[----:B------:R-:W-:Y:S02]  /*07d0*/  @!P0 LEA.HI.X R13, R26, R13, R27, 0x1, P3 ;  /* 0x0000000d1a0d8211 */ /* 0x000fe400018f0c1b */
[----:B----4-:R-:W-:-:S04]  /*07e0*/  @!P1 LEA R14, P4, R24, R14, 0x1 ;  /* 0x0000000e180e9211 */ /* 0x010fc800078808ff */
[----:B------:R-:W-:Y:S01]  /*07f0*/  @!P1 LEA.HI.X R15, R24, R15, R22, 0x1, P4 ;  /* 0x0000000f180f9211 */ /* 0x000fe200020f0c16 */
[----:B---3--:R2:W-:Y:S05]  /*0800*/  @!P0 STG.E.U16 desc[UR12][R12.64], R25 ;  /* 0x000000190c008986 */ /* 0x0085ea000c10150c */
[----:B------:R-:W3:Y:S01]  /*0810*/  @!P1 LDG.E.U16 R15, desc[UR12][R14.64] ;  /* 0x0000000c0e0f9981 */ /* 0x000ee2000c1e1500 */
[----:B------:R-:W-:Y:S02]  /*0820*/  SHF.R.S32.HI R24, RZ, 0x1f, R20 ;  /* 0x0000001fff187819 */ /* 0x000fe40000011414 */
[----:B------:R-:W-:Y:S01]  /*0830*/  @!P1 IADD3 R22, P0, R20, R21, RZ ;  /* 0x0000001514169210 */ /* 0x000fe20007f1e0ff */
[----:B------:R-:W-:-:S04]  /*0840*/  VIADD R21, R21, UR9 ;  /* 0x0000000915157c36 */ /* 0x000fc80008000000 */
[----:B------:R-:W-:Y:S01]  /*0850*/  @!P1 IMAD.X R23, R24, 0x1, R23, P0 ;  /* 0x0000000118179824 */ /* 0x000fe200000e0617 */
[----:B-1----:R-:W-:-:S04]  /*0860*/  @!P1 LEA R18, P0, R22, R18, 0x1 ;  /* 0x0000001216129211 */ /* 0x002fc800078008ff */
[----:B------:R-:W-:Y:S02]  /*0870*/  @!P1 LEA.HI.X R19, R22, R19, R23, 0x1, P0 ;  /* 0x0000001316139211 */ /* 0x000fe400000f0c17 */
[----:B------:R-:W-:-:S03]  /*0880*/  ISETP.GE.AND P0, PT, R21, UR5, PT ;  /* 0x0000000515007c0c */ /* 0x000fc6000bf06270 */
[----:B---3--:R2:W-:Y:S10]  /*0890*/  @!P1 STG.E.U16 desc[UR12][R18.64], R15 ;  /* 0x0000000f12009986 */ /* 0x0085f4000c10150c */
[----:B------:R-:W-:Y:S05]  /*08a0*/  @!P0 BRA `(.L_x_176) ;  /* 0xfffffffc00808947 */ /* 0x000fea000383ffff */
.L_x_175:
[----:B------:R-:W-:Y:S05]  /*08b0*/  BSYNC B0 ;  /* 0x0000000000007941 */ /* 0x000fea0003800000 */
.L_x_174:
[----:B------:R-:W-:-:S06]  /*08c0*/  UIADD3 UR6, UR8, UR6, URZ ;  /* 0x0000000608067290 */ /* 0x000fcc000fffe03f */
[----:B------:R-:W-:-:S13]  /*08d0*/  ISETP.LE.AND P0, PT, R4, UR6, PT ;  /* 0x0000000604007c0c */ /* 0x000fda000bf03270 */
[----:B------:R-:W-:Y:S05]  /*08e0*/  @!P0 BRA `(.L_x_177) ;  /* 0xfffffff800d88947 */ /* 0x000fea000383ffff */
.L_x_173:
[----:B0-----:R-:W-:Y:S01]  /*08f0*/  IMAD.IADD R3, R2, 0x1, R3 ;  /* 0x0000000102037824 */ /* 0x001fe200078e0203 */
[----:B------:R-:W-:-:S04]  /*0900*/  ULDC UR6, c[0x0][0x258] ;  /* 0x0000960000067ab9 */ /* 0x000fc80000000800 */
[----:B------:R-:W-:-:S13]  /*0910*/  ISETP.GE.AND P0, PT, R3, UR6, PT ;  /* 0x0000000603007c0c */ /* 0x000fda000bf06270 */
[----:B------:R-:W-:Y:S05]  /*0920*/  @!P0 BRA `(.L_x_178) ;  /* 0xfffffff8008c8947 */ /* 0x000fea000383ffff */
[----:B------:R-:W-:Y:S05]  /*0930*/  EXIT ;  /* 0x000000000000794d */ /* 0x000fea0003800000 */
.L_x_172:
        /* <DEDUP_REMOVED lines=17> */
.L_x_183:
        /* <DEDUP_REMOVED lines=16> */
[----:B------:R-:W-:Y:S01]  /*0b50*/  IMAD.HI.U32 R12, R9, R15, R8 ;  /* 0x0000000f090c7227 */ /* 0x000fe200078e0008 */
[----:B------:R-:W-:-:S03]  /*0b60*/  SHF.R.S32.HI R15, RZ, 0x1f, R5 ;  /* 0x0000001fff0f7819 */ /* 0x000fc60000011405 */
[----:B------:R-:W-:Y:S02]  /*0b70*/  IMAD.MOV.U32 R9, RZ, RZ, R14 ;  /* 0x000000ffff097224 */ /* 0x000fe400078e000e */
[----:B------:R-:W-:Y:S02]  /*0b80*/  IMAD.MOV.U32 R8, RZ, RZ, R16 ;  /* 0x000000ffff087224 */ /* 0x000fe400078e0010 */
        /* <DEDUP_REMOVED lines=10> */
[----:B------:R-:W-:-:S04]  /*0c30*/  @P0 VIADD R12, R12, 0x1 ;  /* 0x000000010c0c0836 */ /* 0x000fc80000000000 */
[----:B------:R-:W-:-:S04]  /*0c40*/  IMAD.MOV.U32 R14, RZ, RZ, R12 ;  /* 0x000000ffff0e7224 */ /* 0x000fc800078e000c */
        /* <DEDUP_REMOVED lines=12> */
[C---:B------:R-:W-:Y:S02]  /*0d10*/  IMAD R7, R8.reuse, UR4, RZ ;  /* 0x0000000408077c24 */ /* 0x040fe4000f8e02ff */
[----:B------:R-:W-:Y:S02]  /*0d20*/  IMAD R8, R8, UR11, RZ ;  /* 0x0000000b08087c24 */ /* 0x000fe4000f8e02ff */
[----:B---3--:R-:W-:Y:S01]  /*0d30*/  IMAD R9, R0, R13, R9 ;  /* 0x0000000d00097224 */ /* 0x008fe200078e0209 */
[----:B------:R-:W-:Y:S02]  /*0d40*/  SHF.R.S32.HI R16, RZ, 0x1f, R7 ;  /* 0x0000001fff107819 */ /* 0x000fe40000011407 */
[----:B------:R-:W-:Y:S01]  /*0d50*/  SHF.R.S32.HI R17, RZ, 0x1f, R8 ;  /* 0x0000001fff117819 */ /* 0x000fe20000011408 */
[C---:B------:R-:W-:Y:S02]  /*0d60*/  IMAD R20, R9.reuse, UR4, RZ ;  /* 0x0000000409147c24 */ /* 0x040fe4000f8e02ff */
[----:B------:R-:W-:-:S07]  /*0d70*/  IMAD R9, R9, UR11, RZ ;  /* 0x0000000b09097c24 */ /* 0x000fce000f8e02ff */
.L_x_182:
        /* <DEDUP_REMOVED lines=10> */
[----:B------:R-:W-:Y:S02]  /*0e20*/  SHF.R.S32.HI R27, RZ, 0x1f, R9 ;  /* 0x0000001fff1b7819 */ /* 0x000fe40000011409 */
[----:B------:R-:W-:-:S05]  /*0e30*/  @!P0 IADD3 R26, P3, R9, R21, RZ ;  /* 0x00000015091a8210 */ /* 0x000fca0007f7e0ff */
[----:B------:R-:W-:-:S04]  /*0e40*/  @!P0 IMAD.X R22, R27, 0x1, R22, P3 ;  /* 0x000000011b168824 */ /* 0x000fc800018e0616 */
[----:B------:R-:W4:Y:S01]  /*0e50*/  @!P1 LDC.64 R14, c[0x0][0x218] ;  /* 0x00008600ff0e9b82 */ /* 0x000f220000000a00 */
[----:B------:R-:W-:Y:S02]  /*0e60*/  @!P1 IADD3 R24, P2, R7, R21, RZ ;  /* 0x0000001507189210 */ /* 0x000fe40007f5e0ff */
[----:B------:R-:W-:Y:S02]  /*0e70*/  @!P1 SHF.R.S32.HI R23, RZ, 0x1f, R21 ;  /* 0x0000001fff179819 */ /* 0x000fe40000011415 */
[----:B-1----:R-:W-:-:S03]  /*0e80*/  @!P0 LEA R12, P3, R26, R12, 0x1 ;  /* 0x0000000c1a0c8211 */ /* 0x002fc600078608ff */
[----:B--2---:R-:W-:Y:S01]  /*0e90*/  @!P1 IMAD.X R18, R16, 0x1, R23, P2 ;  /* 0x0000000110129824 */ /* 0x004fe200010e0617 */
[----:B------:R-:W-:Y:S02]  /*0ea0*/  @!P0 LEA.HI.X R13, R26, R13, R22, 0x1, P3 ;  /* 0x0000000d1a0d8211 */ /* 0x000fe400018f0c16 */
[----:B----4-:R-:W-:-:S04]  /*0eb0*/  @!P1 LEA R14, P4, R24, R14, 0x1 ;  /* 0x0000000e180e9211 */ /* 0x010fc800078808ff */
[----:B------:R-:W-:Y:S02]  /*0ec0*/  @!P1 LEA.HI.X R15, R24, R15, R18, 0x1, P4 ;  /* 0x0000000f180f9211 */ /* 0x000fe400020f0c12 */
[----:B------:R-:W1:Y:S01]  /*0ed0*/  @!P1 LDC.64 R18, c[0x0][0x228] ;  /* 0x00008a00ff129b82 */ /* 0x000e620000000a00 */
[----:B---3--:R2:W-:Y:S04]  /*0ee0*/  @!P0 STG.E.U16 desc[UR12][R12.64], R25 ;  /* 0x000000190c008986 */ /* 0x0085e8000c10150c */
        /* <DEDUP_REMOVED lines=10> */
.L_x_181:
[----:B------:R-:W-:Y:S05]  /*0f90*/  BSYNC B0 ;  /* 0x0000000000007941 */ /* 0x000fea0003800000 */
.L_x_180:
[----:B------:R-:W-:-:S06]  /*0fa0*/  UIADD3 UR6, UR8, UR6, URZ ;  /* 0x0000000608067290 */ /* 0x000fcc000fffe03f */
[----:B------:R-:W-:-:S13]  /*0fb0*/  ISETP.LE.AND P0, PT, R4, UR6, PT ;  /* 0x0000000604007c0c */ /* 0x000fda000bf03270 */
[----:B------:R-:W-:Y:S05]  /*0fc0*/  @!P0 BRA `(.L_x_183) ;  /* 0xfffffff800a08947 */ /* 0x000fea000383ffff */
.L_x_179:
[----:B0-----:R-:W-:Y:S01]  /*0fd0*/  IMAD.IADD R3, R2, 0x1, R3 ;  /* 0x0000000102037824 */ /* 0x001fe200078e0203 */
[----:B------:R-:W-:-:S04]  /*0fe0*/  ULDC UR6, c[0x0][0x258] ;  /* 0x0000960000067ab9 */ /* 0x000fc80000000800 */
[----:B------:R-:W-:-:S13]  /*0ff0*/  ISETP.GE.AND P0, PT, R3, UR6, PT ;  /* 0x0000000603007c0c */ /* 0x000fda000bf06270 */
[----:B------:R-:W-:Y:S05]  /*1000*/  @!P0 BRA `(.L_x_172) ;  /* 0xfffffff8004c8947 */ /* 0x000fea000383ffff */
[----:B------:R-:W-:Y:S05]  /*1010*/  EXIT ;  /* 0x000000000000794d */ /* 0x000fea0003800000 */
.L_x_171:
        /* <DEDUP_REMOVED lines=12> */
[----:B------:R-:W-:Y:S02]  /*10e0*/  UIMAD UR10, UR6, UR5, URZ ;  /* 0x00000005060a72a4 */ /* 0x000fe4000f8e023f */
[----:B------:R-:W-:Y:S01]  /*10f0*/  USEL UR6, UR6, UR7, !UP0 ;  /* 0x0000000706067287 */ /* 0x000fe2000c000000 */
[----:B------:R-:W1:Y:S01]  /*1100*/  S2UR UR8, SR_CTAID.Y ;  /* 0x00000000000879c3 */ /* 0x000e620000002600 */
[----:B------:R-:W-:-:S02]  /*1110*/  UIMAD UR7, UR5, UR7, URZ ;  /* 0x00000007050772a4 */ /* 0x000fc4000f8e023f */
[----:B------:R-:W-:-:S03]  /*1120*/  UIMAD UR6, UR6, UR5, URZ ;  /* 0x00000005060672a4 */ /* 0x000fc6000f8e023f */
[----:B------:R-:W-:Y:S01]  /*1130*/  ULDC UR5, c[0x0][0x10] ;  /* 0x0000040000057ab9 */ /* 0x000fe20000000800 */
[----:B------:R-:W-:Y:S02]  /*1140*/  ULDC UR9, c[0x0][0x0] ;  /* 0x0000000000097ab9 */ /* 0x000fe40000000800 */
[----:B------:R-:W-:Y:S06]  /*1150*/  @!P0 BRA `(.L_x_184) ;  /* 0x0000000400808947 */ /* 0x000fec0003800000 */
.L_x_190:
        /* <DEDUP_REMOVED lines=15> */
.L_x_189:
[----:B------:R-:W1:Y:S01]  /*1250*/  S2R R20, SR_TID.X ;  /* 0x0000000000147919 */ /* 0x000e620000002100 */
[----:B------:R-:W-:Y:S01]  /*1260*/  BSSY B0, `(.L_x_186) ;  /* 0x0000047000007945 */ /* 0x000fe20003800000 */
[----:B-1----:R-:W-:-:S13]  /*1270*/  ISETP.GE.AND P0, PT, R20, UR6, PT ;  /* 0x0000000614007c0c */ /* 0x002fda000bf06270 */
[----:B--2---:R-:W-:Y:S05]  /*1280*/  @P0 BRA `(.L_x_187) ;  /* 0x0000000400100947 */ /* 0x004fea0003800000 */
[-C--:B------:R-:W-:Y:S01]  /*1290*/  IABS R9, R0.reuse ;  /* 0x0000000000097213 */ /* 0x080fe20000000000 */
[----:B------:R-:W-:Y:S01]  /*12a0*/  VIADD R8, R5, UR4 ;  /* 0x0000000405087c36 */ /* 0x000fe20008000000 */
[----:B------:R-:W-:Y:S02]  /*12b0*/  IABS R13, R0 ;  /* 0x00000000000d7213 */ /* 0x000fe40000000000 */
[----:B------:R-:W1:Y:S01]  /*12c0*/  I2F.RP R10, R9 ;  /* 0x00000009000a7306 */ /* 0x000e620000209400 */
[----:B------:R-:W-:Y:S02]  /*12d0*/  ISETP.NE.AND P2, PT, R0, RZ, PT ;  /* 0x000000ff0000720c */ /* 0x000fe40003f45270 */
[----:B------:R-:W-:Y:S01]  /*12e0*/  IMAD.MOV R13, RZ, RZ, -R13 ;  /* 0x000000ffff0d7224 */ /* 0x000fe200078e0a0d */
[----:B------:R-:W-:-:S04]  /*12f0*/  ISETP.GE.AND P1, PT, R8, RZ, PT ;  /* 0x000000ff0800720c */ /* 0x000fc80003f26270 */
        /* <DEDUP_REMOVED lines=9> */
[----:B------:R-:W-:Y:S02]  /*1390*/  IMAD.MOV.U32 R11, RZ, RZ, R13 ;  /* 0x000000ffff0b7224 */ /* 0x000fe400078e000d */
[----:B------:R-:W-:Y:S02]  /*13a0*/  IMAD.HI.U32 R6, R10, R7, RZ ;  /* 0x000000070a067227 */ /* 0x000fe400078e00ff */
[----:B------:R-:W1:Y:S02]  /*13b0*/  LDC R10, c[0x0][0x25c] ;  /* 0x00009700ff0a7b82 */ /* 0x000e640000000800 */
[----:B------:R-:W-:-:S05]  /*13c0*/  IMAD R6, R6, R11, R7 ;  /* 0x0000000b06067224 */ /* 0x000fca00078e0207 */
[----:B------:R-:W-:-:S13]  /*13d0*/  ISETP.GT.U32.AND P0, PT, R9, R6, PT ;  /* 0x000000060900720c */ /* 0x000fda0003f04070 */
[----:B------:R-:W-:Y:S02]  /*13e0*/  @!P0 IMAD.IADD R6, R6, 0x1, -R9 ;  /* 0x0000000106068824 */ /* 0x000fe400078e0a09 */
[----:B-1----:R-:W-:-:S03]  /*13f0*/  IMAD R10, R3, R10, UR4 ;  /* 0x00000004030a7e24 */ /* 0x002fc6000f8e020a */
[----:B------:R-:W-:Y:S01]  /*1400*/  ISETP.GT.U32.AND P0, PT, R9, R6, PT ;  /* 0x000000060900720c */ /* 0x000fe20003f04070 */
[----:B------:R-:W-:-:S05]  /*1410*/  IMAD R7, R10, UR10, RZ ;  /* 0x0000000a0a077c24 */ /* 0x000fca000f8e02ff */
[----:B------:R-:W-:-:S07]  /*1420*/  SHF.R.S32.HI R16, RZ, 0x1f, R7 ;  /* 0x0000001fff107819 */ /* 0x000fce0000011407 */
[----:B------:R-:W-:Y:S02]  /*1430*/  @!P0 IMAD.IADD R6, R6, 0x1, -R9 ;  /* 0x0000000106068824 */ /* 0x000fe400078e0a09 */
[----:B------:R-:W-:Y:S02]  /*1440*/  IMAD R9, R0, R3, RZ ;  /* 0x0000000300097224 */ /* 0x000fe400078e02ff */
        /* <DEDUP_REMOVED lines=9> */
.L_x_188:
        /* <DEDUP_REMOVED lines=13> */
[----:B------:R-:W-:Y:S02]  /*15b0*/  @!P1 SHF.R.S32.HI R22, RZ, 0x1f, R20 ;  /* 0x0000001fff169819 */ /* 0x000fe40000011414 */
[----:B------:R-:W-:Y:S02]  /*15c0*/  @!P1 IADD3 R24, P3, R6, R20, RZ ;  /* 0x0000001406189210 */ /* 0x000fe40007f7e0ff */
        /* <DEDUP_REMOVED lines=16> */
.L_x_187:
[----:B------:R-:W-:Y:S05]  /*16d0*/  BSYNC B0 ;  /* 0x0000000000007941 */ /* 0x000fea0003800000 */
.L_x_186:
[----:B------:R-:W-:-:S06]  /*16e0*/  UIADD3 UR4, UR5, UR4, URZ ;  /* 0x0000000405047290 */ /* 0x000fcc000fffe03f */
[----:B------:R-:W-:-:S13]  /*16f0*/  ISETP.LE.AND P0, PT, R4, UR4, PT ;  /* 0x0000000404007c0c */ /* 0x000fda000bf03270 */
[----:B------:R-:W-:Y:S05]  /*1700*/  @!P0 BRA `(.L_x_189) ;  /* 0xfffffff800d08947 */ /* 0x000fea000383ffff */
.L_x_185:
[----:B0-----:R-:W-:Y:S01]  /*1710*/  IMAD.IADD R3, R2, 0x1, R3 ;  /* 0x0000000102037824 */ /* 0x001fe200078e0203 */
[----:B------:R-:W-:-:S04]  /*1720*/  ULDC UR4, c[0x0][0x258] ;  /* 0x0000960000047ab9 */ /* 0x000fc80000000800 */
[----:B------:R-:W-:-:S13]  /*1730*/  ISETP.GE.AND P0, PT, R3, UR4, PT ;  /* 0x0000000403007c0c */ /* 0x000fda000bf06270 */
[----:B------:R-:W-:Y:S05]  /*1740*/  @!P0 BRA `(.L_x_190) ;  /* 0xfffffff800848947 */ /* 0x000fea000383ffff */
[----:B------:R-:W-:Y:S05]  /*1750*/  EXIT ;  /* 0x000000000000794d */ /* 0x000fea0003800000 */
.L_x_184:
        /* <DEDUP_REMOVED lines=17> */
.L_x_195:
        /* <DEDUP_REMOVED lines=37> */
[----:B------:R-:W1:Y:S02]  /*1ac0*/  LDC R8, c[0x0][0x25c] ;  /* 0x00009700ff087b82 */ /* 0x000e640000000800 */
[----:B------:R-:W-:-:S06]  /*1ad0*/  LEA.HI.X R13, R13, R9, R14, 0x2, P0 ;  /* 0x000000090d0d7211 */ /* 0x000fcc00000f140e */
[----:B------:R-:W2:Y:S01]  /*1ae0*/  LDG.E R13, desc[UR12][R12.64] ;  /* 0x0000000c0c0d7981 */ /* 0x000ea2000c1e1900 */
[----:B------:R-:W-:-:S04]  /*1af0*/  IMAD.MOV R10, RZ, RZ, -R10 ;  /* 0x000000ffff0a7224 */ /* 0x000fc800078e0a0a */
[C---:B------:R-:W-:Y:S02]  /*1b00*/  IMAD R7, R0.reuse, R10, R7 ;  /* 0x0000000a00077224 */ /* 0x040fe400078e0207 */
[----:B-1----:R-:W-:Y:S02]  /*1b10*/  IMAD R8, R3, R8, UR4 ;  /* 0x0000000403087e24 */ /* 0x002fe4000f8e0208 */
[----:B--2---:R-:W-:Y:S02]  /*1b20*/  IMAD R17, R0, R13, R7 ;  /* 0x0000000d00117224 */ /* 0x004fe400078e0207 */
[C---:B------:R-:W-:Y:S02]  /*1b30*/  IMAD R7, R8.reuse, UR7, RZ ;  /* 0x0000000708077c24 */ /* 0x040fe4000f8e02ff */
[----:B------:R-:W-:Y:S02]  /*1b40*/  IMAD R8, R8, UR10, RZ ;  /* 0x0000000a08087c24 */ /* 0x000fe4000f8e02ff */
[C---:B------:R-:W-:Y:S01]  /*1b50*/  IMAD R9, R17.reuse, UR10, RZ ;  /* 0x0000000a11097c24 */ /* 0x040fe2000f8e02ff */
[----:B------:R-:W-:Y:S01]  /*1b60*/  SHF.R.S32.HI R11, RZ, 0x1f, R7 ;  /* 0x0000001fff0b7819 */ /* 0x000fe20000011407 */
[----:B------:R-:W-:Y:S01]  /*1b70*/  IMAD R17, R17, UR7, RZ ;  /* 0x0000000711117c24 */ /* 0x000fe2000f8e02ff */
[----:B------:R-:W-:-:S02]  /*1b80*/  SHF.R.S32.HI R16, RZ, 0x1f, R8 ;  /* 0x0000001fff107819 */ /* 0x000fc40000011408 */
[----:B------:R-:W-:-:S07]  /*1b90*/  SHF.R.S32.HI R10, RZ, 0x1f, R9 ;  /* 0x0000001fff0a7819 */ /* 0x000fce0000011409 */
.L_x_194:
        /* <DEDUP_REMOVED lines=32> */
.L_x_193:
[----:B------:R-:W-:Y:S05]  /*1da0*/  BSYNC B0 ;  /* 0x0000000000007941 */ /* 0x000fea0003800000 */
.L_x_192:
[----:B------:R-:W-:-:S06]  /*1db0*/  UIADD3 UR4, UR5, UR4, URZ ;  /* 0x0000000405047290 */ /* 0x000fcc000fffe03f */
[----:B------:R-:W-:-:S13]  /*1dc0*/  ISETP.LE.AND P0, PT, R4, UR4, PT ;  /* 0x0000000404007c0c */ /* 0x000fda000bf03270 */
[----:B------:R-:W-:Y:S05]  /*1dd0*/  @!P0 BRA `(.L_x_195) ;  /* 0xfffffff800a48947 */ /* 0x000fea000383ffff */
.L_x_191:
[----:B0-----:R-:W-:Y:S01]  /*1de0*/  IMAD.IADD R3, R2, 0x1, R3 ;  /* 0x0000000102037824 */ /* 0x001fe200078e0203 */
[----:B------:R-:W-:-:S04]  /*1df0*/  ULDC UR4, c[0x0][0x258] ;  /* 0x0000960000047ab9 */ /* 0x000fc80000000800 */
[----:B------:R-:W-:-:S13]  /*1e00*/  ISETP.GE.AND P0, PT, R3, UR4, PT ;  /* 0x0000000403007c0c */ /* 0x000fda000bf06270 */
[----:B------:R-:W-:Y:S05]  /*1e10*/  @!P0 BRA `(.L_x_184) ;  /* 0xfffffff800508947 */ /* 0x000fea000383ffff */
[----:B------:R-:W-:Y:S05]  /*1e20*/  EXIT ;  /* 0x000000000000794d */ /* 0x000fea0003800000 */
.L_x_170:
        /* <DEDUP_REMOVED lines=20> */
.L_x_202:
        /* <DEDUP_REMOVED lines=15> */
.L_x_201:
        /* <DEDUP_REMOVED lines=26> */
[----:B-1----:R-:W-:-:S03]  /*2200*/  IMAD R7, R10, UR4, R3 ;  /* 0x000000040a077c24 */ /* 0x002fc6000f8e0203 */
[----:B------:R-:W-:-:S13]  /*2210*/  ISETP.GT.U32.AND P0, PT, R9, R6, PT ;  /* 0x000000060900720c */ /* 0x000fda0003f04070 */
[----:B------:R-:W-:Y:S02]  /*2220*/  @!P0 IMAD.IADD R6, R6, 0x1, -R9 ;  /* 0x0000000106068824 */ /* 0x000fe400078e0a09 */
[----:B------:R-:W-:Y:S02]  /*2230*/  IMAD R9, R0, R3, RZ ;  /* 0x0000000300097224 */ /* 0x000fe400078e02ff */
[----:B------:R-:W-:Y:S01]  /*2240*/  @!P1 IMAD.MOV R6, RZ, RZ, -R6 ;  /* 0x000000ffff069224 */ /* 0x000fe200078e0a06 */
[----:B------:R-:W-:-:S05]  /*2250*/  @!P2 LOP3.LUT R6, RZ, R0, RZ, 0x33, !PT ;  /* 0x00000000ff06a212 */ /* 0x000fca00078e33ff */
[----:B------:R-:W-:Y:S02]  /*2260*/  IMAD.IADD R9, R9, 0x1, R6 ;  /* 0x0000000109097824 */ /* 0x000fe400078e0206 */
[----:B------:R-:W-:Y:S02]  /*2270*/  IMAD R6, R7, UR7, RZ ;  /* 0x0000000707067c24 */ /* 0x000fe4000f8e02ff */
[----:B------:R-:W-:Y:S02]  /*2280*/  IMAD R8, R9, UR7, RZ ;  /* 0x0000000709087c24 */ /* 0x000fe4000f8e02ff */
[----:B------:R-:W-:Y:S01]  /*2290*/  IMAD R7, R7, UR10, RZ ;  /* 0x0000000a07077c24 */ /* 0x000fe2000f8e02ff */
[----:B------:R-:W-:Y:S01]  /*22a0*/  SHF.R.S32.HI R11, RZ, 0x1f, R6 ;  /* 0x0000001fff0b7819 */ /* 0x000fe20000011406 */
[----:B------:R-:W-:Y:S01]  /*22b0*/  IMAD R9, R9, UR10, RZ ;  /* 0x0000000a09097c24 */ /* 0x000fe2000f8e02ff */
[----:B------:R-:W-:Y:S02]  /*22c0*/  SHF.R.S32.HI R17, RZ, 0x1f, R8 ;  /* 0x0000001fff117819 */ /* 0x000fe40000011408 */
[----:B------:R-:W-:-:S02]  /*22d0*/  SHF.R.S32.HI R16, RZ, 0x1f, R7 ;  /* 0x0000001fff107819 */ /* 0x000fc40000011407 */
[----:B------:R-:W-:-:S07]  /*22e0*/  SHF.R.S32.HI R10, RZ, 0x1f, R9 ;  /* 0x0000001fff0a7819 */ /* 0x000fce0000011409 */
.L_x_200:
        /* <DEDUP_REMOVED lines=31> */
.L_x_199:
[----:B------:R-:W-:Y:S05]  /*24e0*/  BSYNC B0 ;  /* 0x0000000000007941 */ /* 0x000fea0003800000 */
.L_x_198:
[----:B------:R-:W-:-:S06]  /*24f0*/  UIADD3 UR4, UR5, UR4, URZ ;  /* 0x0000000405047290 */ /* 0x000fcc000fffe03f */
[----:B------:R-:W-:-:S13]  /*2500*/  ISETP.LE.AND P0, PT, R4, UR4, PT ;  /* 0x0000000404007c0c */ /* 0x000fda000bf03270 */
[----:B------:R-:W-:Y:S05]  /*2510*/  @!P0 BRA `(.L_x_201) ;  /* 0xfffffff800d08947 */ /* 0x000fea000383ffff */
.L_x_197:
[----:B0-----:R-:W-:Y:S01]  /*2520*/  IMAD.IADD R3, R2, 0x1, R3 ;  /* 0x0000000102037824 */ /* 0x001fe200078e0203 */
[----:B------:R-:W-:-:S04]  /*2530*/  ULDC UR4, c[0x0][0x258] ;  /* 0x0000960000047ab9 */ /* 0x000fc80000000800 */
[----:B------:R-:W-:-:S13]  /*2540*/  ISETP.GE.AND P0, PT, R3, UR4, PT ;  /* 0x0000000403007c0c */ /* 0x000fda000bf06270 */
[----:B------:R-:W-:Y:S05]  /*2550*/  @!P0 BRA `(.L_x_202) ;  /* 0xfffffff800848947 */ /* 0x000fea000383ffff */
[----:B------:R-:W-:Y:S05]  /*2560*/  EXIT ;  /* 0x000000000000794d */ /* 0x000fea0003800000 */
.L_x_196:
        /* <DEDUP_REMOVED lines=17> */
.L_x_207:
        /* <DEDUP_REMOVED lines=41> */
[----:B------:R-:W-:Y:S02]  /*2910*/  IMAD R7, R0, R10, R7 ;  /* 0x0000000a00077224 */ /* 0x000fe400078e0207 */
[----:B-1----:R-:W-:Y:S02]  /*2920*/  IMAD R8, R8, UR4, R3 ;  /* 0x0000000408087c24 */ /* 0x002fe4000f8e0203 */
        /* <DEDUP_REMOVED lines=8> */
.L_x_206:
        /* <DEDUP_REMOVED lines=32> */
.L_x_205:
[----:B------:R-:W-:Y:S05]  /*2bb0*/  BSYNC B0 ;  /* 0x0000000000007941 */ /* 0x000fea0003800000 */
.L_x_204:
[----:B------:R-:W-:-:S06]  /*2bc0*/  UIADD3 UR4, UR5, UR4, URZ ;  /* 0x0000000405047290 */ /* 0x000fcc000fffe03f */
[----:B------:R-:W-:-:S13]  /*2bd0*/  ISETP.LE.AND P0, PT, R4, UR4, PT ;  /* 0x0000000404007c0c */ /* 0x000fda000bf03270 */
[----:B------:R-:W-:Y:S05]  /*2be0*/  @!P0 BRA `(.L_x_207) ;  /* 0xfffffff800a48947 */ /* 0x000fea000383ffff */
.L_x_203:
[----:B0-----:R-:W-:Y:S01]  /*2bf0*/  IMAD.IADD R3, R2, 0x1, R3 ;  /* 0x0000000102037824 */ /* 0x001fe200078e0203 */
[----:B------:R-:W-:-:S04]  /*2c00*/  ULDC UR4, c[0x0][0x258] ;  /* 0x0000960000047ab9 */ /* 0x000fc80000000800 */
[----:B------:R-:W-:-:S13]  /*2c10*/  ISETP.GE.AND P0, PT, R3, UR4, PT ;  /* 0x0000000403007c0c */ /* 0x000fda000bf06270 */
[----:B------:R-:W-:Y:S05]  /*2c20*/  @!P0 BRA `(.L_x_196) ;  /* 0xfffffff800508947 */ /* 0x000fea000383ffff */
[----:B------:R-:W-:Y:S05]  /*2c30*/  EXIT ;  /* 0x000000000000794d */ /* 0x000fea0003800000 */
.L_x_208:
        /* <DEDUP_REMOVED lines=12> */
.L_x_364:


//--------------------- .text._ZN18transformer_engine8kv_cache23reindex_kv_cache_kernelI13__nv_bfloat16EEvPT_S4_PiS5_S5_iiiii --------------------------
	.section	.text._ZN18transformer_engine8kv_cache23reindex_kv_cache_kernelI13__nv_bfloat16EEvPT_S4_PiS5_S5_iiiii,"ax",@progbits
	.align	128
        .global         _ZN18transformer_engine8kv_cache23reindex_kv_cache_kernelI13__nv_bfloat16EEvPT_S4_PiS5_S5_iiiii
        .type           _ZN18transformer_engine8kv_cache23reindex_kv_cache_kernelI13__nv_bfloat16EEvPT_S4_PiS5_S5_iiiii,@function
        .size           _ZN18transformer_engine8kv_cache23reindex_kv_cache_kernelI13__nv_bfloat16EEvPT_S4_PiS5_S5_iiiii,(.L_x_365 - _ZN18transformer_engine8kv_cache23reindex_kv_cache_kernelI13__nv_bfloat16EEvPT_S4_PiS5_S5_iiiii)
        .other          _ZN18transformer_engine8kv_cache23reindex_kv_cache_kernelI13__nv_bfloat16EEvPT_S4_PiS5_S5_iiiii,@"STO_CUDA_ENTRY STV_DEFAULT"
_ZN18transformer_engine8kv_cache23reindex_kv_cache_kernelI13__nv_bfloat16EEvPT_S4_PiS5_S5_iiiii:
.text._ZN18transformer_engine8kv_cache23reindex_kv_cache_kernelI13__nv_bfloat16EEvPT_S4_PiS5_S5_iiiii:
        /* <DEDUP_REMOVED lines=24> */
.L_x_213:
[----:B------:R-:W0:Y:S02]  /*0180*/  LDC.64 R6, c[0x0][0x220] ;  /* 0x00008800ff067b82 */ /* 0x000e240000000a00 */
[----:B0-----:R-:W-:-:S05]  /*0190*/  IMAD.WIDE R26, R15, 0x4, R6 ;  /* 0x000000040f1a7825 */ /* 0x001fca00078e0206 */
[----:B------:R-:W2:Y:S01]  /*01a0*/  LDG.E R13, desc[UR10][R26.64+0x4] ;  /* 0x0000040a1a0d7981 */ /* 0x000ea2000c1e1900 */
[----:B------:R-:W-:-:S03]  /*01b0*/  VIADD R19, R15, 0x4 ;  /* 0x000000040f137836 */ /* 0x000fc60000000000 */
[----:B------:R-:W3:Y:S01]  /*01c0*/  LDG.E R14, desc[UR10][R26.64+0x8] ;  /* 0x0000080a1a0e7981 */ /* 0x000ee2000c1e1900 */
[----:B------:R-:W-:-:S03]  /*01d0*/  IMAD.WIDE R8, R19, 0x4, R6 ;  /* 0x0000000413087825 */ /* 0x000fc600078e0206 */
        /* <DEDUP_REMOVED lines=20> */
[----:B----4-:R-:W-:Y:S02]  /*0320*/  ISETP.GE.AND P4, PT, R21, R14, PT ;  /* 0x0000000e1500720c */ /* 0x010fe40003f86270 */
[----:B------:R-:W-:-:S05]  /*0330*/  ISETP.GE.AND P2, PT, R18, R20, PT ;  /* 0x000000141200720c */ /* 0x000fca0003f46270 */
[----:B------:R-:W-:-:S04]  /*0340*/  @!P1 VIADD R0, R15, 0x1 ;  /* 0x000000010f009836 */ /* 0x000fc80000000000 */
[----:B------:R-:W-:Y:S01]  /*0350*/  @!P3 VIADD R0, R15, 0x2 ;  /* 0x000000020f00b836 */ /* 0x000fe20000000000 */
[----:B------:R-:W-:Y:S01]  /*0360*/  ISETP.GE.AND P1, PT, R23, R18, PT ;  /* 0x000000121700720c */ /* 0x000fe20003f26270 */
[----:B------:R-:W-:Y:S01]  /*0370*/  @!P4 VIADD R0, R15, 0x3 ;  /* 0x000000030f00c836 */ /* 0x000fe20000000000 */
[----:B------:R-:W-:Y:S02]  /*0380*/  ISETP.GE.AND P3, PT, R20, R21, PT ;  /* 0x000000151400720c */ /* 0x000fe40003f66270 */
[----:B------:R-:W-:Y:S02]  /*0390*/  ISETP.GE.AND P4, PT, R16, R23, PT ;  /* 0x000000171000720c */ /* 0x000fe40003f86270 */
[----:B------:R-:W-:Y:S01]  /*03a0*/  SEL R0, R19, R0, !P3 ;  /* 0x0000000013007207 */ /* 0x000fe20005800000 */
[----:B------:R-:W-:Y:S01]  /*03b0*/  @!P2 VIADD R0, R15, 0x5 ;  /* 0x000000050f00a836 */ /* 0x000fe20000000000 */
[----:B------:R-:W-:-:S05]  /*03c0*/  ISETP.GE.AND P2, PT, R24, R29, PT ;  /* 0x0000001d1800720c */ /* 0x000fca0003f46270 */
[----:B------:R-:W-:Y:S01]  /*03d0*/  @!P1 VIADD R0, R15, 0x6 ;  /* 0x000000060f009836 */ /* 0x000fe20000000000 */
[----:B------:R-:W-:Y:S02]  /*03e0*/  ISETP.GE.AND P3, PT, R29, R16, PT ;  /* 0x000000101d00720c */ /* 0x000fe40003f66270 */
[----:B------:R-:W-:Y:S01]  /*03f0*/  ISETP.GE.AND P1, PT, R27, R24, PT ;  /* 0x000000181b00720c */ /* 0x000fe20003f26270 */
[----:B------:R-:W-:Y:S01]  /*0400*/  @!P4 VIADD R0, R15, 0x7 ;  /* 0x000000070f00c836 */ /* 0x000fe20000000000 */
[----:B------:R-:W-:-:S04]  /*0410*/  ISETP.GE.AND P4, PT, R22, R27, PT ;  /* 0x0000001b1600720c */ /* 0x000fc80003f86270 */
[----:B------:R-:W-:Y:S01]  /*0420*/  SEL R0, R17, R0, !P3 ;  /* 0x0000000011007207 */ /* 0x000fe20005800000 */
[----:B------:R-:W-:Y:S01]  /*0430*/  @!P2 VIADD R0, R15, 0x9 ;  /* 0x000000090f00a836 */ /* 0x000fe20000000000 */
[----:B------:R-:W-:-:S05]  /*0440*/  ISETP.GE.AND P2, PT, R28, R26, PT ;  /* 0x0000001a1c00720c */ /* 0x000fca0003f46270 */
        /* <DEDUP_REMOVED lines=15> */
.L_x_212:
        /* <DEDUP_REMOVED lines=19> */
[----:B------:R-:W-:-:S04]  /*0670*/  ISETP.GE.AND P0, PT, R19, R14, PT ;  /* 0x0000000e1300720c */ /* 0x000fc80003f06270 */
[C---:B------:R-:W-:Y:S01]  /*0680*/  @!P2 VIADD R0, R15.reuse, 0x2 ;  /* 0x000000020f00a836 */ /* 0x040fe20000000000 */
[----:B------:R-:W-:Y:S02]  /*0690*/  ISETP.GE.AND P2, PT, R14, R13, PT ;  /* 0x0000000d0e00720c */ /* 0x000fe40003f46270 */
[----:B------:R-:W-:Y:S01]  /*06a0*/  ISETP.GE.AND P3, PT, R16, R19, PT ;  /* 0x000000131000720c */ /* 0x000fe20003f66270 */
[----:B------:R-:W-:Y:S01]  /*06b0*/  @!P1 VIADD R0, R15, 0x3 ;  /* 0x000000030f009836 */ /* 0x000fe20000000000 */
[----:B------:R-:W-:-:S04]  /*06c0*/  ISETP.GE.AND P1, PT, R21, R16, PT ;  /* 0x000000101500720c */ /* 0x000fc80003f26270 */
[----:B------:R-:W-:Y:S01]  /*06d0*/  SEL R0, R17, R0, !P2 ;  /* 0x0000000011007207 */ /* 0x000fe20005000000 */
[----:B------:R-:W-:Y:S01]  /*06e0*/  @!P0 VIADD R0, R15, 0x5 ;  /* 0x000000050f008836 */ /* 0x000fe20000000000 */
[----:B------:R-:W-:-:S05]  /*06f0*/  PLOP3.LUT P0, PT, PT, PT, PT, 0x8, 0x0 ;  /* 0x000000000000781c */ /* 0x000fca0003f0e170 */
[C---:B------:R-:W-:Y:S02]  /*0700*/  @!P3 VIADD R0, R15.reuse, 0x6 ;  /* 0x000000060f00b836 */ /* 0x040fe40000000000 */
[C---:B------:R-:W-:Y:S02]  /*0710*/  @!P1 VIADD R0, R15.reuse, 0x7 ;  /* 0x000000070f009836 */ /* 0x040fe40000000000 */
[----:B------:R-:W-:Y:S01]  /*0720*/  VIADD R15, R15, 0x8 ;  /* 0x000000080f0f7836 */ /* 0x000fe20000000000 */
[----:B--2---:R-:W-:-:S04]  /*0730*/  ISETP.GE.AND P2, PT, R10, R21, PT ;  /* 0x000000150a00720c */ /* 0x004fc80003f46270 */
[----:B------:R-:W-:-:S09]  /*0740*/  SEL R0, R15, R0, !P2 ;  /* 0x000000000f007207 */ /* 0x000fd20005000000 */
.L_x_214:
[----:B------:R-:W-:-:S13]  /*0750*/  ISETP.NE.OR P0, PT, R11, RZ, P0 ;  /* 0x000000ff0b00720c */ /* 0x000fda0000705670 */
[----:B------:R-:W-:Y:S05]  /*0760*/  @!P0 BRA `(.L_x_210) ;  /* 0x0000000000448947 */ /* 0x000fea0003800000 */
.L_x_211:
        /* <DEDUP_REMOVED lines=17> */
.L_x_210:
[----:B------:R-:W-:-:S13]  /*0880*/  ISETP.NE.AND P0, PT, R12, RZ, PT ;  /* 0x000000ff0c00720c */ /* 0x000fda0003f05270 */
[----:B------:R-:W-:Y:S05]  /*0890*/  @!P0 BRA `(.L_x_209) ;  /* 0x0000000000308947 */ /* 0x000fea0003800000 */
[----:B------:R-:W0:Y:S02]  /*08a0*/  LDC.64 R4, c[0x0][0x220] ;  /* 0x00008800ff047b82 */ /* 0x000e240000000a00 */
[----:B0-----:R-:W-:-:S05]  /*08b0*/  IMAD.WIDE R2, R15, 0x4, R4 ;  /* 0x000000040f027825 */ /* 0x001fca00078e0204 */
[----:B------:R0:W5:Y:S02]  /*08c0*/  LDG.E R6, desc[UR10][R2.64] ;  /* 0x0000000a02067981 */ /* 0x000164000c1e1900 */
.L_x_215:
        /* <DEDUP_REMOVED lines=9> */
.L_x_209:
        /* <DEDUP_REMOVED lines=15> */
[----:B-----5:R-:W-:-:S07]  /*0a50*/  IMAD.MOV.U32 R10, RZ, RZ, RZ ;  /* 0x000000ffff0a7224 */ /* 0x020fce00078e00ff */
.L_x_222:
        /* <DEDUP_REMOVED lines=19> */
.L_x_221:
        /* <DEDUP_REMOVED lines=9> */
[----:B------:R-:W-:Y:S01]  /*0c20*/  SHF.R.S32.HI R21, RZ, 0x1f, R13 ;  /* 0x0000001fff157819 */ /* 0x000fe2000001140d */
[----:B--2---:R-:W-:-:S04]  /*0c30*/  IMAD R4, R4, R5, UR6 ;  /* 0x0000000604047e24 */ /* 0x004fc8000f8e0205 */
[C---:B------:R-:W-:Y:S02]  /*0c40*/  IMAD R14, R4.reuse, UR5, RZ ;  /* 0x00000005040e7c24 */ /* 0x040fe4000f8e02ff */
[----:B------:R-:W-:-:S03]  /*0c50*/  IMAD R20, R4, UR4, RZ ;  /* 0x0000000404147c24 */ /* 0x000fc6000f8e02ff */
[----:B------:R-:W-:-:S07]  /*0c60*/  SHF.R.S32.HI R17, RZ, 0x1f, R14 ;  /* 0x0000001fff117819 */ /* 0x000fce000001140e */
.L_x_220:
[----:B------:R-:W-:-:S13]  /*0c70*/  ISETP.GE.AND P1, PT, R15, UR5, PT ;  /* 0x000000050f007c0c */ /* 0x000fda000bf26270 */
[----:B0-----:R-:W0:Y:S01]  /*0c80*/  @!P1 LDC.64 R4, c[0x0][0x210] ;  /* 0x00008400ff049b82 */ /* 0x001e220000000a00 */
[----:B------:R-:W-:Y:S02]  /*0c90*/  @!P1 SHF.R.S32.HI R8, RZ, 0x1f, R15 ;  /* 0x0000001fff089819 */ /* 0x000fe4000001140f */
[----:B------:R-:W-:-:S05]  /*0ca0*/  @!P1 IADD3 R6, P2, R14, R15, RZ ;  /* 0x0000000f0e069210 */ /* 0x000fca0007f5e0ff */
[----:B------:R-:W-:Y:S01]  /*0cb0*/  @!P1 IMAD.X R7, R17, 0x1, R8, P2 ;  /* 0x0000000111079824 */ /* 0x000fe200010e0608 */
[----:B0-----:R-:W-:-:S04]  /*0cc0*/  @!P1 LEA R18, P2, R6, R4, 0x1 ;  /* 0x0000000406129211 */ /* 0x001fc800078408ff */
[----:B------:R-:W-:-:S06]  /*0cd0*/  @!P1 LEA.HI.X R19, R6, R5, R7, 0x1, P2 ;  /* 0x0000000506139211 */ /* 0x000fcc00010f0c07 */
[----:B------:R-:W2:Y:S01]  /*0ce0*/  @!P1 LDG.E.U16 R19, desc[UR10][R18.64] ;  /* 0x0000000a12139981 */ /* 0x000ea2000c1e1500 */
[----:B------:R-:W-:Y:S02]  /*0cf0*/  ISETP.GE.AND P2, PT, R15, UR4, PT ;  /* 0x000000040f007c0c */ /* 0x000fe4000bf46270 */
[----:B------:R-:W-:Y:S02]  /*0d00*/  SHF.R.S32.HI R25, RZ, 0x1f, R20 ;  /* 0x0000001fff197819 */ /* 0x000fe40000011414 */
[----:B------:R-:W-:-:S05]  /*0d10*/  @!P1 IADD3 R23, P3, R13, R15, RZ ;  /* 0x0000000f0d179210 */ /* 0x000fca0007f7e0ff */
[----:B------:R-:W-:Y:S01]  /*0d20*/  @!P1 IMAD.X R26, R21, 0x1, R8, P3 ;  /* 0x00000001151a9824 */ /* 0x000fe200018e0608 */
[----:B------:R-:W-:-:S03]  /*0d30*/  @!P1 LEA R4, P3, R23, R4, 0x1 ;  /* 0x0000000417049211 */ /* 0x000fc600078608ff */
[----:B------:R-:W0:Y:S01]  /*0d40*/  @!P2 LDC.64 R6, c[0x0][0x218] ;  /* 0x00008600ff06ab82 */ /* 0x000e220000000a00 */
[----:B------:R-:W-:Y:S02]  /*0d50*/  @!P2 SHF.R.S32.HI R22, RZ, 0x1f, R15 ;  /* 0x0000001fff16a819 */ /* 0x000fe4000001140f */
[----:B------:R-:W-:Y:S02]  /*0d60*/  @!P2 IADD3 R9, P4, R20, R15, RZ ;  /* 0x0000000f1409a210 */ /* 0x000fe40007f9e0ff */
[----:B------:R-:W-:-:S03]  /*0d70*/  @!P1 LEA.HI.X R5, R23, R5, R26, 0x1, P3 ;  /* 0x0000000517059211 */ /* 0x000fc600018f0c1a */
[----:B------:R-:W-:Y:S01]  /*0d80*/  @!P2 IMAD.X R24, R25, 0x1, R22, P4 ;  /* 0x000000011918a824 */ /* 0x000fe200020e0616 */
[----:B0-----:R-:W-:-:S04]  /*0d90*/  @!P2 LEA R8, P4, R9, R6, 0x1 ;  /* 0x000000060908a211 */ /* 0x001fc800078808ff */
[----:B------:R-:W-:Y:S01]  /*0da0*/  @!P2 LEA.HI.X R9, R9, R7, R24, 0x1, P4 ;  /* 0x000000070909a211 */ /* 0x000fe200020f0c18 */
[----:B--2---:R0:W-:Y:S05]  /*0db0*/  @!P1 STG.E.U16 desc[UR10][R4.64], R19 ;  /* 0x0000001304009986 */ /* 0x0041ea000c10150a */
[----:B------:R-:W2:Y:S01]  /*0dc0*/  @!P2 LDG.E.U16 R9, desc[UR10][R8.64] ;  /* 0x0000000a0809a981 */ /* 0x000ea2000c1e1500 */
[----:B------:R-:W-:Y:S02]  /*0dd0*/  SHF.R.S32.HI R23, RZ, 0x1f, R16 ;  /* 0x0000001fff177819 */ /* 0x000fe40000011410 */
[----:B------:R-:W-:Y:S01]  /*0de0*/  @!P2 IADD3 R18, P1, R16, R15, RZ ;  /* 0x0000000f1012a210 */ /* 0x000fe20007f3e0ff */
[----:B------:R-:W-:-:S04]  /*0df0*/  VIADD R15, R15, UR12 ;  /* 0x0000000c0f0f7c36 */ /* 0x000fc80008000000 */
[----:B------:R-:W-:Y:S01]  /*0e00*/  @!P2 IMAD.X R22, R23, 0x1, R22, P1 ;  /* 0x000000011716a824 */ /* 0x000fe200008e0616 */
[----:B------:R-:W-:-:S04]  /*0e10*/  @!P2 LEA R6, P1, R18, R6, 0x1 ;  /* 0x000000061206a211 */ /* 0x000fc800078208ff */
[----:B------:R-:W-:Y:S02]  /*0e20*/  @!P2 LEA.HI.X R7, R18, R7, R22, 0x1, P1 ;  /* 0x000000071207a211 */ /* 0x000fe400008f0c16 */
[----:B------:R-:W-:-:S03]  /*0e30*/  ISETP.GE.AND P1, PT, R15, UR8, PT ;  /* 0x000000080f007c0c */ /* 0x000fc6000bf26270 */
[----:B--2---:R0:W-:Y:S10]  /*0e40*/  @!P2 STG.E.U16 desc[UR10][R6.64], R9 ;  /* 0x000000090600a986 */ /* 0x0041f4000c10150a */
[----:B------:R-:W-:Y:S05]  /*0e50*/  @!P1 BRA `(.L_x_220) ;  /* 0xfffffffc00849947 */ /* 0x000fea000383ffff */
.L_x_219:
[----:B------:R-:W-:Y:S05]  /*0e60*/  BSYNC B0 ;  /* 0x0000000000007941 */ /* 0x000fea0003800000 */
.L_x_218:
[----:B------:R-:W-:-:S06]  /*0e70*/  UIADD3 UR6, UR9, UR6, URZ ;  /* 0x0000000609067290 */ /* 0x000fcc000fffe03f */
[----:B------:R-:W-:-:S13]  /*0e80*/  ISETP.LE.AND P1, PT, R11, UR6, PT ;  /* 0x000000060b007c0c */ /* 0x000fda000bf23270 */
[----:B------:R-:W-:Y:S05]  /*0e90*/  @!P1 BRA `(.L_x_221) ;  /* 0xfffffffc003c9947 */ /* 0x000fea000383ffff */
.L_x_217:
[----:B------:R-:W-:Y:S05]  /*0ea0*/  @!P0 BRA `(.L_x_222) ;  /* 0xfffffff800ec8947 */ /* 0x000fea000383ffff */
[----:B------:R-:W-:Y:S05]  /*0eb0*/  EXIT ;  /* 0x000000000000794d */ /* 0x000fea0003800000 */
.L_x_216:
[----:B------:R-:W-:-:S07]  /*0ec0*/  IMAD.MOV.U32 R13, RZ, RZ, RZ ;  /* 0x000000ffff0d7224 */ /* 0x000fce00078e00ff */
.L_x_228:
        /* <DEDUP_REMOVED lines=21> */
.L_x_227:
        /* <DEDUP_REMOVED lines=16> */
.L_x_226:
        /* <DEDUP_REMOVED lines=9> */
[----:B------:R-:W-:-:S05]  /*11b0*/  @!P0 IADD3 R25, P2, R16, R22, RZ ;  /* 0x0000001610198210 */ /* 0x000fca0007f5e0ff */
[----:B------:R-:W-:Y:S01]  /*11c0*/  @!P0 IMAD.X R26, R21, 0x1, R8, P2 ;  /* 0x00000001151a8824 */ /* 0x000fe200010e0608 */
[----:B------:R-:W-:-:S04]  /*11d0*/  @!P0 LEA R4, P2, R25, R4, 0x1 ;  /* 0x0000000419048211 */ /* 0x000fc800078408ff */
[----:B------:R-:W-:Y:S01]  /*11e0*/  @!P0 LEA.HI.X R5, R25, R5, R26, 0x1, P2 ;  /* 0x0000000519058211 */ /* 0x000fe200010f0c1a */
[----:B------:R-:W0:Y:S01]  /*11f0*/  @!P1 LDC.64 R6, c[0x0][0x218] ;  /* 0x00008600ff069b82 */ /* 0x000e220000000a00 */
[----:B------:R-:W-:Y:S02]  /*1200*/  @!P1 SHF.R.S32.HI R23, RZ, 0x1f, R22 ;  /* 0x0000001fff179819 */ /* 0x000fe40000011416 */
[----:B------:R-:W-:-:S05]  /*1210*/  @!P1 IADD3 R9, P3, R15, R22, RZ ;  /* 0x000000160f099210 */ /* 0x000fca0007f7e0ff */
[----:B------:R-:W-:Y:S01]  /*1220*/  @!P1 IMAD.X R24, R20, 0x1, R23, P3 ;  /* 0x0000000114189824 */ /* 0x000fe200018e0617 */
[----:B0-----:R-:W-:-:S04]  /*1230*/  @!P1 LEA R8, P3, R9, R6, 0x1 ;  /* 0x0000000609089211 */ /* 0x001fc800078608ff */
[----:B------:R-:W-:Y:S01]  /*1240*/  @!P1 LEA.HI.X R9, R9, R7, R24, 0x1, P3 ;  /* 0x0000000709099211 */ /* 0x000fe200018f0c18 */
[----:B--2---:R0:W-:Y:S05]  /*1250*/  @!P0 STG.E.U16 desc[UR10][R4.64], R11 ;  /* 0x0000000b04008986 */ /* 0x0041ea000c10150a */
[----:B------:R-:W2:Y:S01]  /*1260*/  @!P1 LDG.E.U16 R9, desc[UR10][R8.64] ;  /* 0x0000000a08099981 */ /* 0x000ea2000c1e1500 */
        /* <DEDUP_REMOVED lines=8> */
.L_x_225:
[----:B------:R-:W-:Y:S05]  /*12f0*/  BSYNC B0 ;  /* 0x0000000000007941 */ /* 0x000fea0003800000 */
.L_x_224:
[----:B------:R-:W-:-:S06]  /*1300*/  UIADD3 UR6, UR9, UR6, URZ ;  /* 0x0000000609067290 */ /* 0x000fcc000fffe03f */
[----:B------:R-:W-:-:S13]  /*1310*/  ISETP.LE.AND P0, PT, R12, UR6, PT ;  /* 0x000000060c007c0c */ /* 0x000fda000bf03270 */
[----:B------:R-:W-:Y:S05]  /*1320*/  @!P0 BRA `(.L_x_227) ;  /* 0xfffffffc003c8947 */ /* 0x000fea000383ffff */
.L_x_223:
[----:B------:R-:W-:-:S05]  /*1330*/  VIADD R13, R13, 0x1 ;  /* 0x000000010d0d7836 */ /* 0x000fca0000000000 */
[----:B------:R-:W-:-:S13]  /*1340*/  ISETP.GE.AND P0, PT, R13, R0, PT ;  /* 0x000000000d00720c */ /* 0x000fda0003f06270 */
[----:B------:R-:W-:Y:S05]  /*1350*/  @!P0 BRA `(.L_x_228) ;  /* 0xfffffff800dc8947 */ /* 0x000fea000383ffff */
[----:B------:R-:W-:Y:S05]  /*1360*/  EXIT ;  /* 0x000000000000794d */ /* 0x000fea0003800000 */
.L_x_229:
        /* <DEDUP_REMOVED lines=9> */
.L_x_365:


//--------------------- .text._ZN18transformer_engine8kv_cache23copy_to_kv_cache_kernelI6__halfEEvPT_S4_S4_S4_PiS5_S5_15NVTE_QKV_Formatiiiiiiib --------------------------
	.section	.text._ZN18transformer_engine8kv_cache23copy_to_kv_cache_kernelI6__halfEEvPT_S4_S4_S4_PiS5_S5_15NVTE_QKV_Formatiiiiiiib,"ax",@progbits
	.align	128
        .global         _ZN18transformer_engine8kv_cache23copy_to_kv_cache_kernelI6__halfEEvPT_S4_S4_S4_PiS5_S5_15NVTE_QKV_Formatiiiiiiib
        .type           _ZN18transformer_engine8kv_cache23copy_to_kv_cache_kernelI6__halfEEvPT_S4_S4_S4_PiS5_S5_15NVTE_QKV_Formatiiiiiiib,@function
        .size           _ZN18transformer_engine8kv_cache23copy_to_kv_cache_kernelI6__halfEEvPT_S4_S4_S4_PiS5_S5_15NVTE_QKV_Formatiiiiiiib,(.L_x_366 - _ZN18transformer_engine8kv_cache23copy_to_kv_cache_kernelI6__halfEEvPT_S4_S4_S4_PiS5_S5_15NVTE_QKV_Formatiiiiiiib)
        .other          _ZN18transformer_engine8kv_cache23copy_to_kv_cache_kernelI6__halfEEvPT_S4_S4_S4_PiS5_S5_15NVTE_QKV_Formatiiiiiiib,@"STO_CUDA_ENTRY STV_DEFAULT"
_ZN18transformer_engine8kv_cache23copy_to_kv_cache_kernelI6__halfEEvPT_S4_S4_S4_PiS5_S5_15NVTE_QKV_Formatiiiiiiib:
.text._ZN18transformer_engine8kv_cache23copy_to_kv_cache_kernelI6__halfEEvPT_S4_S4_S4_PiS5_S5_15NVTE_QKV_Formatiiiiiiib:
        /* <DEDUP_REMOVED lines=54> */
.L_x_238:
        /* <DEDUP_REMOVED lines=15> */
.L_x_237:
        /* <DEDUP_REMOVED lines=38> */
.L_x_236:
        /* <DEDUP_REMOVED lines=32> */
.L_x_235:
[----:B------:R-:W-:Y:S05]  /*08b0*/  BSYNC B0 ;  /* 0x0000000000007941 */ /* 0x000fea0003800000 */
.L_x_234:
[----:B------:R-:W-:-:S06]  /*08c0*/  UIADD3 UR6, UR8, UR6, URZ ;  /* 0x0000000608067290 */ /* 0x000fcc000fffe03f */
[----:B------:R-:W-:-:S13]  /*08d0*/  ISETP.LE.AND P0, PT, R4, UR6, PT ;  /* 0x0000000604007c0c */ /* 0x000fda000bf03270 */
[----:B------:R-:W-:Y:S05]  /*08e0*/  @!P0 BRA `(.L_x_237) ;  /* 0xfffffff800d88947 */ /* 0x000fea000383ffff */
.L_x_233:
[----:B0-----:R-:W-:Y:S01]  /*08f0*/  IMAD.IADD R3, R2, 0x1, R3 ;  /* 0x0000000102037824 */ /* 0x001fe200078e0203 */
[----:B------:R-:W-:-:S04]  /*0900*/  ULDC UR6, c[0x0][0x258] ;  /* 0x0000960000067ab9 */ /* 0x000fc80000000800 */
[----:B------:R-:W-:-:S13]  /*0910*/  ISETP.GE.AND P0, PT, R3, UR6, PT ;  /* 0x0000000603007c0c */ /* 0x000fda000bf06270 */
[----:B------:R-:W-:Y:S05]  /*0920*/  @!P0 BRA `(.L_x_238) ;  /* 0xfffffff8008c8947 */ /* 0x000fea000383ffff */
[----:B------:R-:W-:Y:S05]  /*0930*/  EXIT ;  /* 0x000000000000794d */ /* 0x000fea0003800000 */
.L_x_232:
        /* <DEDUP_REMOVED lines=17> */
.L_x_243:
        /* <DEDUP_REMOVED lines=51> */
.L_x_242:
        /* <DEDUP_REMOVED lines=33> */
.L_x_241:
[----:B------:R-:W-:Y:S05]  /*0f90*/  BSYNC B0 ;  /* 0x0000000000007941 */ /* 0x000fea0003800000 */
.L_x_240:
[----:B------:R-:W-:-:S06]  /*0fa0*/  UIADD3 UR6, UR8, UR6, URZ ;  /* 0x0000000608067290 */ /* 0x000fcc000fffe03f */
[----:B------:R-:W-:-:S13]  /*0fb0*/  ISETP.LE.AND P0, PT, R4, UR6, PT ;  /* 0x0000000604007c0c */ /* 0x000fda000bf03270 */
[----:B------:R-:W-:Y:S05]  /*0fc0*/  @!P0 BRA `(.L_x_243) ;  /* 0xfffffff800a08947 */ /* 0x000fea000383ffff */
.L_x_239:
[----:B0-----:R-:W-:Y:S01]  /*0fd0*/  IMAD.IADD R3, R2, 0x1, R3 ;  /* 0x0000000102037824 */ /* 0x001fe200078e0203 */
[----:B------:R-:W-:-:S04]  /*0fe0*/  ULDC UR6, c[0x0][0x258] ;  /* 0x0000960000067ab9 */ /* 0x000fc80000000800 */
[----:B------:R-:W-:-:S13]  /*0ff0*/  ISETP.GE.AND P0, PT, R3, UR6, PT ;  /* 0x0000000603007c0c */ /* 0x000fda000bf06270 */
[----:B------:R-:W-:Y:S05]  /*1000*/  @!P0 BRA `(.L_x_232) ;  /* 0xfffffff8004c8947 */ /* 0x000fea000383ffff */
[----:B------:R-:W-:Y:S05]  /*1010*/  EXIT ;  /* 0x000000000000794d */ /* 0x000fea0003800000 */
.L_x_231:
        /* <DEDUP_REMOVED lines=20> */
.L_x_250:
        /* <DEDUP_REMOVED lines=15> */
.L_x_249:
        /* <DEDUP_REMOVED lines=41> */
.L_x_248:
        /* <DEDUP_REMOVED lines=31> */
.L_x_247:
[----:B------:R-:W-:Y:S05]  /*16d0*/  BSYNC B0 ;  /* 0x0000000000007941 */ /* 0x000fea0003800000 */
.L_x_246:
[----:B------:R-:W-:-:S06]  /*16e0*/  UIADD3 UR4, UR5, UR4, URZ ;  /* 0x0000000405047290 */ /* 0x000fcc000fffe03f */
[----:B------:R-:W-:-:S13]  /*16f0*/  ISETP.LE.AND P0, PT, R4, UR4, PT ;  /* 0x0000000404007c0c */ /* 0x000fda000bf03270 */
[----:B------:R-:W-:Y:S05]  /*1700*/  @!P0 BRA `(.L_x_249) ;  /* 0xfffffff800d08947 */ /* 0x000fea000383ffff */
.L_x_245:
[----:B0-----:R-:W-:Y:S01]  /*1710*/  IMAD.IADD R3, R2, 0x1, R3 ;  /* 0x0000000102037824 */ /* 0x001fe200078e0203 */
[----:B------:R-:W-:-:S04]  /*1720*/  ULDC UR4, c[0x0][0x258] ;  /* 0x0000960000047ab9 */ /* 0x000fc80000000800 */
[----:B------:R-:W-:-:S13]  /*1730*/  ISETP.GE.AND P0, PT, R3, UR4, PT ;  /* 0x0000000403007c0c */ /* 0x000fda000bf06270 */
[----:B------:R-:W-:Y:S05]  /*1740*/  @!P0 BRA `(.L_x_250) ;  /* 0xfffffff800848947 */ /* 0x000fea000383ffff */
[----:B------:R-:W-:Y:S05]  /*1750*/  EXIT ;  /* 0x000000000000794d */ /* 0x000fea0003800000 */
.L_x_244:
        /* <DEDUP_REMOVED lines=17> */
.L_x_255:
        /* <DEDUP_REMOVED lines=51> */
.L_x_254:
        /* <DEDUP_REMOVED lines=32> */
.L_x_253:
[----:B------:R-:W-:Y:S05]  /*1da0*/  BSYNC B0 ;  /* 0x0000000000007941 */ /* 0x000fea0003800000 */
.L_x_252:
[----:B------:R-:W-:-:S06]  /*1db0*/  UIADD3 UR4, UR5, UR4, URZ ;  /* 0x0000000405047290 */ /* 0x000fcc000fffe03f */
[----:B------:R-:W-:-:S13]  /*1dc0*/  ISETP.LE.AND P0, PT, R4, UR4, PT ;  /* 0x0000000404007c0c */ /* 0x000fda000bf03270 */
[----:B------:R-:W-:Y:S05]  /*1dd0*/  @!P0 BRA `(.L_x_255) ;  /* 0xfffffff800a48947 */ /* 0x000fea000383ffff */
.L_x_251:
[----:B0-----:R-:W-:Y:S01]  /*1de0*/  IMAD.IADD R3, R2, 0x1, R3 ;  /* 0x0000000102037824 */ /* 0x001fe200078e0203 */
[----:B------:R-:W-:-:S04]  /*1df0*/  ULDC UR4, c[0x0][0x258] ;  /* 0x0000960000047ab9 */ /* 0x000fc80000000800 */
[----:B------:R-:W-:-:S13]  /*1e00*/  ISETP.GE.AND P0, PT, R3, UR4, PT ;  /* 0x0000000403007c0c */ /* 0x000fda000bf06270 */
[----:B------:R-:W-:Y:S05]  /*1e10*/  @!P0 BRA `(.L_x_244) ;  /* 0xfffffff800508947 */ /* 0x000fea000383ffff */
[----:B------:R-:W-:Y:S05]  /*1e20*/  EXIT ;  /* 0x000000000000794d */ /* 0x000fea0003800000 */
.L_x_230:
        /* <DEDUP_REMOVED lines=20> */
.L_x_262:
        /* <DEDUP_REMOVED lines=15> */
.L_x_261:
        /* <DEDUP_REMOVED lines=41> */
.L_x_260:
        /* <DEDUP_REMOVED lines=31> */
.L_x_259:
[----:B------:R-:W-:Y:S05]  /*24e0*/  BSYNC B0 ;  /* 0x0000000000007941 */ /* 0x000fea0003800000 */
.L_x_258:
[----:B------:R-:W-:-:S06]  /*24f0*/  UIADD3 UR4, UR5, UR4, URZ ;  /* 0x0000000405047290 */ /* 0x000fcc000fffe03f */
[----:B------:R-:W-:-:S13]  /*2500*/  ISETP.LE.AND P0, PT, R4, UR4, PT ;  /* 0x0000000404007c0c */ /* 0x000fda000bf03270 */
[----:B------:R-:W-:Y:S05]  /*2510*/  @!P0 BRA `(.L_x_261) ;  /* 0xfffffff800d08947 */ /* 0x000fea000383ffff */
.L_x_257:
[----:B0-----:R-:W-:Y:S01]  /*2520*/  IMAD.IADD R3, R2, 0x1, R3 ;  /* 0x0000000102037824 */ /* 0x001fe200078e0203 */
[----:B------:R-:W-:-:S04]  /*2530*/  ULDC UR4, c[0x0][0x258] ;  /* 0x0000960000047ab9 */ /* 0x000fc80000000800 */
[----:B------:R-:W-:-:S13]  /*2540*/  ISETP.GE.AND P0, PT, R3, UR4, PT ;  /* 0x0000000403007c0c */ /* 0x000fda000bf06270 */
[----:B------:R-:W-:Y:S05]  /*2550*/  @!P0 BRA `(.L_x_262) ;  /* 0xfffffff800848947 */ /* 0x000fea000383ffff */
[----:B------:R-:W-:Y:S05]  /*2560*/  EXIT ;  /* 0x000000000000794d */ /* 0x000fea0003800000 */
.L_x_256:
        /* <DEDUP_REMOVED lines=17> */
.L_x_267:
        /* <DEDUP_REMOVED lines=51> */
.L_x_266:
        /* <DEDUP_REMOVED lines=32> */
.L_x_265:
[----:B------:R-:W-:Y:S05]  /*2bb0*/  BSYNC B0 ;  /* 0x0000000000007941 */ /* 0x000fea0003800000 */
.L_x_264:
[----:B------:R-:W-:-:S06]  /*2bc0*/  UIADD3 UR4, UR5, UR4, URZ ;  /* 0x0000000405047290 */ /* 0x000fcc000fffe03f */
[----:B------:R-:W-:-:S13]  /*2bd0*/  ISETP.LE.AND P0, PT, R4, UR4, PT ;  /* 0x0000000404007c0c */ /* 0x000fda000bf03270 */
[----:B------:R-:W-:Y:S05]  /*2be0*/  @!P0 BRA `(.L_x_267) ;  /* 0xfffffff800a48947 */ /* 0x000fea000383ffff */
.L_x_263:
[----:B0-----:R-:W-:Y:S01]  /*2bf0*/  IMAD.IADD R3, R2, 0x1, R3 ;  /* 0x0000000102037824 */ /* 0x001fe200078e0203 */
[----:B------:R-:W-:-:S04]  /*2c00*/  ULDC UR4, c[0x0][0x258] ;  /* 0x0000960000047ab9 */ /* 0x000fc80000000800 */
[----:B------:R-:W-:-:S13]  /*2c10*/  ISETP.GE.AND P0, PT, R3, UR4, PT ;  /* 0x0000000403007c0c */ /* 0x000fda000bf06270 */
[----:B------:R-:W-:Y:S05]  /*2c20*/  @!P0 BRA `(.L_x_256) ;  /* 0xfffffff800508947 */ /* 0x000fea000383ffff */
[----:B------:R-:W-:Y:S05]  /*2c30*/  EXIT ;  /* 0x000000000000794d */ /* 0x000fea0003800000 */
.L_x_268:
        /* <DEDUP_REMOVED lines=12> */
.L_x_366:


//--------------------- .text._ZN18transformer_engine8kv_cache23reindex_kv_cache_kernelI6__halfEEvPT_S4_PiS5_S5_iiiii --------------------------
	.section	.text._ZN18transformer_engine8kv_cache23reindex_kv_cache_kernelI6__halfEEvPT_S4_PiS5_S5_iiiii,"ax",@progbits
	.align	128
        .global         _ZN18transformer_engine8kv_cache23reindex_kv_cache_kernelI6__halfEEvPT_S4_PiS5_S5_iiiii
        .type           _ZN18transformer_engine8kv_cache23reindex_kv_cache_kernelI6__halfEEvPT_S4_PiS5_S5_iiiii,@function
        .size           _ZN18transformer_engine8kv_cache23reindex_kv_cache_kernelI6__halfEEvPT_S4_PiS5_S5_iiiii,(.L_x_367 - _ZN18transformer_engine8kv_cache23reindex_kv_cache_kernelI6__halfEEvPT_S4_PiS5_S5_iiiii)
        .other          _ZN18transformer_engine8kv_cache23reindex_kv_cache_kernelI6__halfEEvPT_S4_PiS5_S5_iiiii,@"STO_CUDA_ENTRY STV_DEFAULT"
_ZN18transformer_engine8kv_cache23reindex_kv_cache_kernelI6__halfEEvPT_S4_PiS5_S5_iiiii:
.text._ZN18transformer_engine8kv_cache23reindex_kv_cache_kernelI6__halfEEvPT_S4_PiS5_S5_iiiii:
        /* <DEDUP_REMOVED lines=24> */
.L_x_273:
        /* <DEDUP_REMOVED lines=60> */
.L_x_272:
        /* <DEDUP_REMOVED lines=33> */
.L_x_274:
[----:B------:R-:W-:-:S13]  /*0750*/  ISETP.NE.OR P0, PT, R11, RZ, P0 ;  /* 0x000000ff0b00720c */ /* 0x000fda0000705670 */
[----:B------:R-:W-:Y:S05]  /*0760*/  @!P0 BRA `(.L_x_270) ;  /* 0x0000000000448947 */ /* 0x000fea0003800000 */
.L_x_271:
        /* <DEDUP_REMOVED lines=17> */
.L_x_270:
[----:B------:R-:W-:-:S13]  /*0880*/  ISETP.NE.AND P0, PT, R12, RZ, PT ;  /* 0x000000ff0c00720c */ /* 0x000fda0003f05270 */
[----:B------:R-:W-:Y:S05]  /*0890*/  @!P0 BRA `(.L_x_269) ;  /* 0x0000000000308947 */ /* 0x000fea0003800000 */
[----:B------:R-:W0:Y:S02]  /*08a0*/  LDC.64 R4, c[0x0][0x220] ;  /* 0x00008800ff047b82 */ /* 0x000e240000000a00 */
[----:B0-----:R-:W-:-:S05]  /*08b0*/  IMAD.WIDE R2, R15, 0x4, R4 ;  /* 0x000000040f027825 */ /* 0x001fca00078e0204 */
[----:B------:R0:W5:Y:S02]  /*08c0*/  LDG.E R6, desc[UR10][R2.64] ;  /* 0x0000000a02067981 */ /* 0x000164000c1e1900 */
.L_x_275:
        /* <DEDUP_REMOVED lines=9> */
.L_x_269:
        /* <DEDUP_REMOVED lines=16> */
.L_x_282:
        /* <DEDUP_REMOVED lines=19> */
.L_x_281:
        /* <DEDUP_REMOVED lines=14> */
.L_x_280:
        /* <DEDUP_REMOVED lines=31> */
.L_x_279:
[----:B------:R-:W-:Y:S05]  /*0e60*/  BSYNC B0 ;  /* 0x0000000000007941 */ /* 0x000fea0003800000 */
.L_x_278:
[----:B------:R-:W-:-:S06]  /*0e70*/  UIADD3 UR6, UR9, UR6, URZ ;  /* 0x0000000609067290 */ /* 0x000fcc000fffe03f */
[----:B------:R-:W-:-:S13]  /*0e80*/  ISETP.LE.AND P1, PT, R11, UR6, PT ;  /* 0x000000060b007c0c */ /* 0x000fda000bf23270 */
[----:B------:R-:W-:Y:S05]  /*0e90*/  @!P1 BRA `(.L_x_281) ;  /* 0xfffffffc003c9947 */ /* 0x000fea000383ffff */
.L_x_277:
[----:B------:R-:W-:Y:S05]  /*0ea0*/  @!P0 BRA `(.L_x_282) ;  /* 0xfffffff800ec8947 */ /* 0x000fea000383ffff */
[----:B------:R-:W-:Y:S05]  /*0eb0*/  EXIT ;  /* 0x000000000000794d */ /* 0x000fea0003800000 */
.L_x_276:
[----:B------:R-:W-:-:S07]  /*0ec0*/  IMAD.MOV.U32 R13, RZ, RZ, RZ ;  /* 0x000000ffff0d7224 */ /* 0x000fce00078e00ff */
.L_x_288:
        /* <DEDUP_REMOVED lines=21> */
.L_x_287:
        /* <DEDUP_REMOVED lines=16> */
.L_x_286:
        /* <DEDUP_REMOVED lines=29> */
.L_x_285:
[----:B------:R-:W-:Y:S05]  /*12f0*/  BSYNC B0 ;  /* 0x0000000000007941 */ /* 0x000fea0003800000 */
.L_x_284:
[----:B------:R-:W-:-:S06]  /*1300*/  UIADD3 UR6, UR9, UR6, URZ ;  /* 0x0000000609067290 */ /* 0x000fcc000fffe03f */
[----:B------:R-:W-:-:S13]  /*1310*/  ISETP.LE.AND P0, PT, R12, UR6, PT ;  /* 0x000000060c007c0c */ /* 0x000fda000bf03270 */
[----:B------:R-:W-:Y:S05]  /*1320*/  @!P0 BRA `(.L_x_287) ;  /* 0xfffffffc003c8947 */ /* 0x000fea000383ffff */
.L_x_283:
[----:B------:R-:W-:-:S05]  /*1330*/  VIADD R13, R13, 0x1 ;  /* 0x000000010d0d7836 */ /* 0x000fca0000000000 */
[----:B------:R-:W-:-:S13]  /*1340*/  ISETP.GE.AND P0, PT, R13, R0, PT ;  /* 0x000000000d00720c */ /* 0x000fda0003f06270 */
[----:B------:R-:W-:Y:S05]  /*1350*/  @!P0 BRA `(.L_x_288) ;  /* 0xfffffff800dc8947 */ /* 0x000fea000383ffff */
[----:B------:R-:W-:Y:S05]  /*1360*/  EXIT ;  /* 0x000000000000794d */ /* 0x000fea0003800000 */
.L_x_289:
        /* <DEDUP_REMOVED lines=9> */
.L_x_367:


//--------------------- .text._ZN18transformer_engine8kv_cache23copy_to_kv_cache_kernelIfEEvPT_S3_S3_S3_PiS4_S4_15NVTE_QKV_Formatiiiiiiib --------------------------
	.section	.text._ZN18transformer_engine8kv_cache23copy_to_kv_cache_kernelIfEEvPT_S3_S3_S3_PiS4_S4_15NVTE_QKV_Formatiiiiiiib,"ax",@progbits
	.align	128
        .global         _ZN18transformer_engine8kv_cache23copy_to_kv_cache_kernelIfEEvPT_S3_S3_S3_PiS4_S4_15NVTE_QKV_Formatiiiiiiib
        .type           _ZN18transformer_engine8kv_cache23copy_to_kv_cache_kernelIfEEvPT_S3_S3_S3_PiS4_S4_15NVTE_QKV_Formatiiiiiiib,@function
        .size           _ZN18transformer_engine8kv_cache23copy_to_kv_cache_kernelIfEEvPT_S3_S3_S3_PiS4_S4_15NVTE_QKV_Formatiiiiiiib,(.L_x_368 - _ZN18transformer_engine8kv_cache23copy_to_kv_cache_kernelIfEEvPT_S3_S3_S3_PiS4_S4_15NVTE_QKV_Formatiiiiiiib)
        .other          _ZN18transformer_engine8kv_cache23copy_to_kv_cache_kernelIfEEvPT_S3_S3_S3_PiS4_S4_15NVTE_QKV_Formatiiiiiiib,@"STO_CUDA_ENTRY STV_DEFAULT"
_ZN18transformer_engine8kv_cache23copy_to_kv_cache_kernelIfEEvPT_S3_S3_S3_PiS4_S4_15NVTE_QKV_Formatiiiiiiib:
.text._ZN18transformer_engine8kv_cache23copy_to_kv_cache_kernelIfEEvPT_S3_S3_S3_PiS4_S4_15NVTE_QKV_Formatiiiiiiib:
        /* <DEDUP_REMOVED lines=54> */
.L_x_298:
        /* <DEDUP_REMOVED lines=15> */
.L_x_297:
        /* <DEDUP_REMOVED lines=37> */
[----:B------:R-:W-:Y:S02]  /*06a0*/  SHF.R.S32.HI R19, RZ, 0x1f, R8 ;  /* 0x0000001fff137819 */ /* 0x000fe40000011408 */
[----:B------:R-:W-:-:S07]  /*06b0*/  SHF.R.S32.HI R10, RZ, 0x1f, R9 ;  /* 0x0000001fff0a7819 */ /* 0x000fce0000011409 */
.L_x_296:
        /* <DEDUP_REMOVED lines=8> */
[----:B------:R2:W3:Y:S01]  /*0740*/  @!P0 LDG.E R23, desc[UR12][R20.64] ;  /* 0x0000000c14178981 */ /* 0x0004e2000c1e1900 */
[----:B------:R-:W-:Y:S02]  /*0750*/  ISETP.GE.AND P1, PT, R22, UR4, PT ;  /* 0x0000000416007c0c */ /* 0x000fe4000bf26270 */
[----:B------:R-:W-:-:S05]  /*0760*/  @!P0 IADD3 R26, P2, R9, R22, RZ ;  /* 0x00000016091a8210 */ /* 0x000fca0007f5e0ff */
[----:B------:R-:W-:-:S06]  /*0770*/  @!P0 IMAD.X R27, R10, 0x1, R25, P2 ;  /* 0x000000010a1b8824 */ /* 0x000fcc00010e0619 */
[----:B------:R-:W4:Y:S01]  /*0780*/  @!P1 LDC.64 R16, c[0x0][0x218] ;  /* 0x00008600ff109b82 */ /* 0x000f220000000a00 */
[----:B------:R-:W-:Y:S02]  /*0790*/  @!P1 SHF.R.S32.HI R24, RZ, 0x1f, R22 ;  /* 0x0000001fff189819 */ /* 0x000fe40000011416 */
[----:B------:R-:W-:Y:S02]  /*07a0*/  @!P1 IADD3 R25, P3, R6, R22, RZ ;  /* 0x0000001606199210 */ /* 0x000fe40007f7e0ff */
[----:B-1----:R-:W-:-:S03]  /*07b0*/  @!P0 LEA R14, P2, R26, R14, 0x2 ;  /* 0x0000000e1a0e8211 */ /* 0x002fc600078410ff */
[----:B--2---:R-:W1:Y:S01]  /*07c0*/  @!P1 LDC.64 R20, c[0x0][0x228] ;  /* 0x00008a00ff149b82 */ /* 0x004e620000000a00 */
[----:B------:R-:W-:Y:S01]  /*07d0*/  @!P0 LEA.HI.X R15, R26, R15, R27, 0x2, P2 ;  /* 0x0000000f1a0f8211 */ /* 0x000fe200010f141b */
[----:B------:R-:W-:Y:S01]  /*07e0*/  @!P1 IMAD.X R26, R11, 0x1, R24, P3 ;  /* 0x000000010b1a9824 */ /* 0x000fe200018e0618 */
[----:B----4-:R-:W-:-:S04]  /*07f0*/  @!P1 LEA R16, P2, R25, R16, 0x2 ;  /* 0x0000001019109211 */ /* 0x010fc800078410ff */
[----:B------:R-:W-:Y:S01]  /*0800*/  @!P1 LEA.HI.X R17, R25, R17, R26, 0x2, P2 ;  /* 0x0000001119119211 */ /* 0x000fe200010f141a */
[----:B---3--:R2:W-:Y:S05]  /*0810*/  @!P0 STG.E desc[UR12][R14.64], R23 ;  /* 0x000000170e008986 */ /* 0x0085ea000c10190c */
[----:B------:R-:W3:Y:S01]  /*0820*/  @!P1 LDG.E R17, desc[UR12][R16.64] ;  /* 0x0000000c10119981 */ /* 0x000ee2000c1e1900 */
[----:B------:R-:W-:Y:S01]  /*0830*/  @!P1 IADD3 R25, P0, R8, R22, RZ ;  /* 0x0000001608199210 */ /* 0x000fe20007f1e0ff */
[----:B------:R-:W-:-:S04]  /*0840*/  VIADD R22, R22, UR9 ;  /* 0x0000000916167c36 */ /* 0x000fc80008000000 */
[----:B------:R-:W-:Y:S01]  /*0850*/  @!P1 IMAD.X R24, R19, 0x1, R24, P0 ;  /* 0x0000000113189824 */ /* 0x000fe200000e0618 */
[----:B-1----:R-:W-:-:S04]  /*0860*/  @!P1 LEA R20, P0, R25, R20, 0x2 ;  /* 0x0000001419149211 */ /* 0x002fc800078010ff */
[----:B------:R-:W-:Y:S02]  /*0870*/  @!P1 LEA.HI.X R21, R25, R21, R24, 0x2, P0 ;  /* 0x0000001519159211 */ /* 0x000fe400000f1418 */
[----:B------:R-:W-:-:S03]  /*0880*/  ISETP.GE.AND P0, PT, R22, UR5, PT ;  /* 0x0000000516007c0c */ /* 0x000fc6000bf06270 */
[----:B---3--:R2:W-:Y:S10]  /*0890*/  @!P1 STG.E desc[UR12][R20.64], R17 ;  /* 0x0000001114009986 */ /* 0x0085f4000c10190c */
[----:B------:R-:W-:Y:S05]  /*08a0*/  @!P0 BRA `(.L_x_296) ;  /* 0xfffffffc00848947 */ /* 0x000fea000383ffff */
.L_x_295:
[----:B------:R-:W-:Y:S05]  /*08b0*/  BSYNC B0 ;  /* 0x0000000000007941 */ /* 0x000fea0003800000 */
.L_x_294:
[----:B------:R-:W-:-:S06]  /*08c0*/  UIADD3 UR6, UR8, UR6, URZ ;  /* 0x0000000608067290 */ /* 0x000fcc000fffe03f */
[----:B------:R-:W-:-:S13]  /*08d0*/  ISETP.LE.AND P0, PT, R4, UR6, PT ;  /* 0x0000000604007c0c */ /* 0x000fda000bf03270 */
[----:B------:R-:W-:Y:S05]  /*08e0*/  @!P0 BRA `(.L_x_297) ;  /* 0xfffffff800d88947 */ /* 0x000fea000383ffff */
.L_x_293:
[----:B0-----:R-:W-:Y:S01]  /*08f0*/  IMAD.IADD R3, R2, 0x1, R3 ;  /* 0x0000000102037824 */ /* 0x001fe200078e0203 */
[----:B------:R-:W-:-:S04]  /*0900*/  ULDC UR6, c[0x0][0x258] ;  /* 0x0000960000067ab9 */ /* 0x000fc80000000800 */
[----:B------:R-:W-:-:S13]  /*0910*/  ISETP.GE.AND P0, PT, R3, UR6, PT ;  /* 0x0000000603007c0c */ /* 0x000fda000bf06270 */
[----:B------:R-:W-:Y:S05]  /*0920*/  @!P0 BRA `(.L_x_298) ;  /* 0xfffffff8008c8947 */ /* 0x000fea000383ffff */
[----:B------:R-:W-:Y:S05]  /*0930*/  EXIT ;  /* 0x000000000000794d */ /* 0x000fea0003800000 */
.L_x_292:
        /* <DEDUP_REMOVED lines=17> */
.L_x_303:
        /* <DEDUP_REMOVED lines=42> */
[----:B--2---:R-:W-:Y:S02]  /*0cf0*/  VIADD R8, R8, UR6 ;  /* 0x0000000608087c36 */ /* 0x004fe40008000000 */
[----:B---3--:R-:W-:Y:S02]  /*0d00*/  IMAD R19, R0, R15, R7 ;  /* 0x0000000f00137224 */ /* 0x008fe400078e0207 */
[C---:B------:R-:W-:Y:S02]  /*0d10*/  IMAD R7, R8.reuse, UR4, RZ ;  /* 0x0000000408077c24 */ /* 0x040fe4000f8e02ff */
[----:B------:R-:W-:Y:S02]  /*0d20*/  IMAD R8, R8, UR11, RZ ;  /* 0x0000000b08087c24 */ /* 0x000fe4000f8e02ff */
[C---:B------:R-:W-:Y:S01]  /*0d30*/  IMAD R9, R19.reuse, UR11, RZ ;  /* 0x0000000b13097c24 */ /* 0x040fe2000f8e02ff */
[----:B------:R-:W-:Y:S01]  /*0d40*/  SHF.R.S32.HI R11, RZ, 0x1f, R7 ;  /* 0x0000001fff0b7819 */ /* 0x000fe20000011407 */
[----:B------:R-:W-:Y:S01]  /*0d50*/  IMAD R19, R19, UR4, RZ ;  /* 0x0000000413137c24 */ /* 0x000fe2000f8e02ff */
[----:B------:R-:W-:-:S02]  /*0d60*/  SHF.R.S32.HI R18, RZ, 0x1f, R8 ;  /* 0x0000001fff127819 */ /* 0x000fc40000011408 */
[----:B------:R-:W-:-:S07]  /*0d70*/  SHF.R.S32.HI R10, RZ, 0x1f, R9 ;  /* 0x0000001fff0a7819 */ /* 0x000fce0000011409 */
.L_x_302:
        /* <DEDUP_REMOVED lines=23> */
[----:B------:R-:W-:Y:S02]  /*0ef0*/  SHF.R.S32.HI R27, RZ, 0x1f, R19 ;  /* 0x0000001fff1b7819 */ /* 0x000fe40000011413 */
        /* <DEDUP_REMOVED lines=8> */
.L_x_301:
[----:B------:R-:W-:Y:S05]  /*0f80*/  BSYNC B0 ;  /* 0x0000000000007941 */ /* 0x000fea0003800000 */
.L_x_300:
[----:B------:R-:W-:-:S06]  /*0f90*/  UIADD3 UR6, UR8, UR6, URZ ;  /* 0x0000000608067290 */ /* 0x000fcc000fffe03f */
[----:B------:R-:W-:-:S13]  /*0fa0*/  ISETP.LE.AND P0, PT, R4, UR6, PT ;  /* 0x0000000604007c0c */ /* 0x000fda000bf03270 */
[----:B------:R-:W-:Y:S05]  /*0fb0*/  @!P0 BRA `(.L_x_303) ;  /* 0xfffffff800a48947 */ /* 0x000fea000383ffff */
.L_x_299:
[----:B0-----:R-:W-:Y:S01]  /*0fc0*/  IMAD.IADD R3, R2, 0x1, R3 ;  /* 0x0000000102037824 */ /* 0x001fe200078e0203 */
[----:B------:R-:W-:-:S04]  /*0fd0*/  ULDC UR6, c[0x0][0x258] ;  /* 0x0000960000067ab9 */ /* 0x000fc80000000800 */
[----:B------:R-:W-:-:S13]  /*0fe0*/  ISETP.GE.AND P0, PT, R3, UR6, PT ;  /* 0x0000000603007c0c */ /* 0x000fda000bf06270 */
[----:B------:R-:W-:Y:S05]  /*0ff0*/  @!P0 BRA `(.L_x_292) ;  /* 0xfffffff800508947 */ /* 0x000fea000383ffff */
[----:B------:R-:W-:Y:S05]  /*1000*/  EXIT ;  /* 0x000000000000794d */ /* 0x000fea0003800000 */
.L_x_291:
        /* <DEDUP_REMOVED lines=21> */
.L_x_310:
        /* <DEDUP_REMOVED lines=15> */
.L_x_309:
        /* <DEDUP_REMOVED lines=41> */
.L_x_308:
[----:B------:R-:W-:-:S13]  /*14e0*/  ISETP.GE.AND P0, PT, R21, UR10, PT ;  /* 0x0000000a15007c0c */ /* 0x000fda000bf06270 */
[----:B--2---:R-:W0:Y:S01]  /*14f0*/  @!P0 LDC.64 R12, c[0x0][0x210] ;  /* 0x00008400ff0c8b82 */ /* 0x004e220000000a00 */
[----:B------:R-:W-:Y:S02]  /*1500*/  @!P0 SHF.R.S32.HI R26, RZ, 0x1f, R21 ;  /* 0x0000001fff1a8819 */ /* 0x000fe40000011415 */
[----:B------:R-:W-:-:S05]  /*1510*/  @!P0 IADD3 R14, P1, R8, R21, RZ ;  /* 0x00000015080e8210 */ /* 0x000fca0007f3e0ff */
[----:B------:R-:W-:Y:S01]  /*1520*/  @!P0 IMAD.X R15, R17, 0x1, R26, P1 ;  /* 0x00000001110f8824 */ /* 0x000fe200008e061a */
[----:B0-----:R-:W-:-:S04]  /*1530*/  @!P0 LEA R18, P1, R14, R12, 0x2 ;  /* 0x0000000c0e128211 */ /* 0x001fc800078210ff */
[----:B------:R-:W-:Y:S02]  /*1540*/  @!P0 LEA.HI.X R19, R14, R13, R15, 0x2, P1 ;  /* 0x0000000d0e138211 */ /* 0x000fe400008f140f */
[----:B------:R-:W0:Y:S03]  /*1550*/  @!P0 LDC.64 R12, c[0x0][0x220] ;  /* 0x00008800ff0c8b82 */ /* 0x000e260000000a00 */
[----:B------:R2:W3:Y:S01]  /*1560*/  @!P0 LDG.E R25, desc[UR12][R18.64] ;  /* 0x0000000c12198981 */ /* 0x0004e2000c1e1900 */
[----:B------:R-:W-:Y:S02]  /*1570*/  ISETP.GE.AND P1, PT, R21, UR7, PT ;  /* 0x0000000715007c0c */ /* 0x000fe4000bf26270 */
[----:B------:R-:W-:-:S05]  /*1580*/  @!P0 IADD3 R24, P3, R10, R21, RZ ;  /* 0x000000150a188210 */ /* 0x000fca0007f7e0ff */
[----:B------:R-:W-:-:S06]  /*1590*/  @!P0 IMAD.X R27, R11, 0x1, R26, P3 ;  /* 0x000000010b1b8824 */ /* 0x000fcc00018e061a */
[----:B------:R-:W4:Y:S01]  /*15a0*/  @!P1 LDC.64 R14, c[0x0][0x218] ;  /* 0x00008600ff0e9b82 */ /* 0x000f220000000a00 */
[----:B------:R-:W-:Y:S02]  /*15b0*/  @!P1 IADD3 R22, P2, R7, R21, RZ ;  /* 0x0000001507169210 */ /* 0x000fe40007f5e0ff */
[----:B------:R-:W-:Y:S02]  /*15c0*/  @!P1 SHF.R.S32.HI R23, RZ, 0x1f, R21 ;  /* 0x0000001fff179819 */ /* 0x000fe40000011415 */
[----:B0-----:R-:W-:-:S03]  /*15d0*/  @!P0 LEA R12, P3, R24, R12, 0x2 ;  /* 0x0000000c180c8211 */ /* 0x001fc600078610ff */
[----:B------:R-:W-:Y:S01]  /*15e0*/  @!P1 IMAD.X R26, R16, 0x1, R23, P2 ;  /* 0x00000001101a9824 */ /* 0x000fe200010e0617 */
[----:B--2---:R-:W0:Y:S01]  /*15f0*/  @!P1 LDC.64 R18, c[0x0][0x228] ;  /* 0x00008a00ff129b82 */ /* 0x004e220000000a00 */
[----:B------:R-:W-:Y:S02]  /*1600*/  @!P0 LEA.HI.X R13, R24, R13, R27, 0x2, P3 ;  /* 0x0000000d180d8211 */ /* 0x000fe400018f141b */
[----:B----4-:R-:W-:-:S04]  /*1610*/  @!P1 LEA R14, P4, R22, R14, 0x2 ;  /* 0x0000000e160e9211 */ /* 0x010fc800078810ff */
[----:B------:R-:W-:Y:S01]  /*1620*/  @!P1 LEA.HI.X R15, R22, R15, R26, 0x2, P4 ;  /* 0x0000000f160f9211 */ /* 0x000fe200020f141a */
[----:B---3--:R2:W-:Y:S05]  /*1630*/  @!P0 STG.E desc[UR12][R12.64], R25 ;  /* 0x000000190c008986 */ /* 0x0085ea000c10190c */
[----:B------:R-:W3:Y:S01]  /*1640*/  @!P1 LDG.E R15, desc[UR12][R14.64] ;  /* 0x0000000c0e0f9981 */ /* 0x000ee2000c1e1900 */
[----:B------:R-:W-:Y:S01]  /*1650*/  @!P1 IADD3 R22, P0, R9, R21, RZ ;  /* 0x0000001509169210 */ /* 0x000fe20007f1e0ff */
[----:B------:R-:W-:-:S04]  /*1660*/  VIADD R21, R21, UR9 ;  /* 0x0000000915157c36 */ /* 0x000fc80008000000 */
[----:B------:R-:W-:Y:S01]  /*1670*/  @!P1 IMAD.X R23, R20, 0x1, R23, P0 ;  /* 0x0000000114179824 */ /* 0x000fe200000e0617 */
[----:B0-----:R-:W-:-:S04]  /*1680*/  @!P1 LEA R18, P0, R22, R18, 0x2 ;  /* 0x0000001216129211 */ /* 0x001fc800078010ff */
[----:B------:R-:W-:Y:S02]  /*1690*/  @!P1 LEA.HI.X R19, R22, R19, R23, 0x2, P0 ;  /* 0x0000001316139211 */ /* 0x000fe400000f1417 */
[----:B------:R-:W-:-:S03]  /*16a0*/  ISETP.GE.AND P0, PT, R21, UR6, PT ;  /* 0x0000000615007c0c */ /* 0x000fc6000bf06270 */
[----:B---3--:R2:W-:Y:S10]  /*16b0*/  @!P1 STG.E desc[UR12][R18.64], R15 ;  /* 0x0000000f12009986 */ /* 0x0085f4000c10190c */
[----:B------:R-:W-:Y:S05]  /*16c0*/  @!P0 BRA `(.L_x_308) ;  /* 0xfffffffc00848947 */ /* 0x000fea000383ffff */
.L_x_307:
[----:B------:R-:W-:Y:S05]  /*16d0*/  BSYNC B0 ;  /* 0x0000000000007941 */ /* 0x000fea0003800000 */
.L_x_306:
[----:B------:R-:W-:-:S06]  /*16e0*/  UIADD3 UR4, UR5, UR4, URZ ;  /* 0x0000000405047290 */ /* 0x000fcc000fffe03f */
[----:B------:R-:W-:-:S13]  /*16f0*/  ISETP.LE.AND P0, PT, R5, UR4, PT ;  /* 0x0000000405007c0c */ /* 0x000fda000bf03270 */
[----:B------:R-:W-:Y:S05]  /*1700*/  @!P0 BRA `(.L_x_309) ;  /* 0xfffffff800d08947 */ /* 0x000fea000383ffff */
.L_x_305:
[----:B-1----:R-:W-:Y:S01]  /*1710*/  IMAD.IADD R3, R2, 0x1, R3 ;  /* 0x0000000102037824 */ /* 0x002fe200078e0203 */
[----:B------:R-:W-:-:S04]  /*1720*/  ULDC UR4, c[0x0][0x258] ;  /* 0x0000960000047ab9 */ /* 0x000fc80000000800 */
[----:B------:R-:W-:-:S13]  /*1730*/  ISETP.GE.AND P0, PT, R3, UR4, PT ;  /* 0x0000000403007c0c */ /* 0x000fda000bf06270 */
[----:B------:R-:W-:Y:S05]  /*1740*/  @!P0 BRA `(.L_x_310) ;  /* 0xfffffff800848947 */ /* 0x000fea000383ffff */
[----:B------:R-:W-:Y:S05]  /*1750*/  EXIT ;  /* 0x000000000000794d */ /* 0x000fea0003800000 */
.L_x_304:
        /* <DEDUP_REMOVED lines=17> */
.L_x_315:
        /* <DEDUP_REMOVED lines=52> */
.L_x_314:
        /* <DEDUP_REMOVED lines=31> */
.L_x_313:
[----:B------:R-:W-:Y:S05]  /*1da0*/  BSYNC B0 ;  /* 0x0000000000007941 */ /* 0x000fea0003800000 */
.L_x_312:
[----:B------:R-:W-:-:S06]  /*1db0*/  UIADD3 UR4, UR5, UR4, URZ ;  /* 0x0000000405047290 */ /* 0x000fcc000fffe03f */
[----:B------:R-:W-:-:S13]  /*1dc0*/  ISETP.LE.AND P0, PT, R4, UR4, PT ;  /* 0x0000000404007c0c */ /* 0x000fda000bf03270 */
[----:B------:R-:W-:Y:S05]  /*1dd0*/  @!P0 BRA `(.L_x_315) ;  /* 0xfffffff800a48947 */ /* 0x000fea000383ffff */
.L_x_311:
[----:B-1----:R-:W-:Y:S01]  /*1de0*/  IMAD.IADD R3, R2, 0x1, R3 ;  /* 0x0000000102037824 */ /* 0x002fe200078e0203 */
[----:B------:R-:W-:-:S04]  /*1df0*/  ULDC UR4, c[0x0][0x258] ;  /* 0x0000960000047ab9 */ /* 0x000fc80000000800 */
[----:B------:R-:W-:-:S13]  /*1e00*/  ISETP.GE.AND P0, PT, R3, UR4, PT ;  /* 0x0000000403007c0c */ /* 0x000fda000bf06270 */
[----:B------:R-:W-:Y:S05]  /*1e10*/  @!P0 BRA `(.L_x_304) ;  /* 0xfffffff800508947 */ /* 0x000fea000383ffff */
[----:B------:R-:W-:Y:S05]  /*1e20*/  EXIT ;  /* 0x000000000000794d */ /* 0x000fea0003800000 */
.L_x_290:
        /* <DEDUP_REMOVED lines=21> */
.L_x_322:
        /* <DEDUP_REMOVED lines=15> */
.L_x_321:
        /* <DEDUP_REMOVED lines=41> */
.L_x_320:
        /* <DEDUP_REMOVED lines=31> */
.L_x_319:
[----:B------:R-:W-:Y:S05]  /*24f0*/  BSYNC B0 ;  /* 0x0000000000007941 */ /* 0x000fea0003800000 */
.L_x_318:
[----:B------:R-:W-:-:S06]  /*2500*/  UIADD3 UR4, UR5, UR4, URZ ;  /* 0x0000000405047290 */ /* 0x000fcc000fffe03f */
[----:B------:R-:W-:-:S13]  /*2510*/  ISETP.LE.AND P0, PT, R5, UR4, PT ;  /* 0x0000000405007c0c */ /* 0x000fda000bf03270 */
[----:B------:R-:W-:Y:S05]  /*2520*/  @!P0 BRA `(.L_x_321) ;  /* 0xfffffff800d08947 */ /* 0x000fea000383ffff */
.L_x_317:
[----:B-1----:R-:W-:Y:S01]  /*2530*/  IMAD.IADD R3, R2, 0x1, R3 ;  /* 0x0000000102037824 */ /* 0x002fe200078e0203 */
[----:B------:R-:W-:-:S04]  /*2540*/  ULDC UR4, c[0x0][0x258] ;  /* 0x0000960000047ab9 */ /* 0x000fc80000000800 */
[----:B------:R-:W-:-:S13]  /*2550*/  ISETP.GE.AND P0, PT, R3, UR4, PT ;  /* 0x0000000403007c0c */ /* 0x000fda000bf06270 */
[----:B------:R-:W-:Y:S05]  /*2560*/  @!P0 BRA `(.L_x_322) ;  /* 0xfffffff800848947 */ /* 0x000fea000383ffff */
[----:B------:R-:W-:Y:S05]  /*2570*/  EXIT ;  /* 0x000000000000794d */ /* 0x000fea0003800000 */
.L_x_316:
        /* <DEDUP_REMOVED lines=17> */
.L_x_327:
        /* <DEDUP_REMOVED lines=52> */
.L_x_326:
        /* <DEDUP_REMOVED lines=31> */
.L_x_325:
[----:B------:R-:W-:Y:S05]  /*2bc0*/  BSYNC B0 ;  /* 0x0000000000007941 */ /* 0x000fea0003800000 */
.L_x_324:
[----:B------:R-:W-:-:S06]  /*2bd0*/  UIADD3 UR4, UR5, UR4, URZ ;  /* 0x0000000405047290 */ /* 0x000fcc000fffe03f */
[----:B------:R-:W-:-:S13]  /*2be0*/  ISETP.LE.AND P0, PT, R4, UR4, PT ;  /* 0x0000000404007c0c */ /* 0x000fda000bf03270 */
[----:B------:R-:W-:Y:S05]  /*2bf0*/  @!P0 BRA `(.L_x_327) ;  /* 0xfffffff800a48947 */ /* 0x000fea000383ffff */
.L_x_323:
[----:B-1----:R-:W-:Y:S01]  /*2c00*/  IMAD.IADD R3, R2, 0x1, R3 ;  /* 0x0000000102037824 */ /* 0x002fe200078e0203 */
[----:B------:R-:W-:-:S04]  /*2c10*/  ULDC UR4, c[0x0][0x258] ;  /* 0x0000960000047ab9 */ /* 0x000fc80000000800 */
[----:B------:R-:W-:-:S13]  /*2c20*/  ISETP.GE.AND P0, PT, R3, UR4, PT ;  /* 0x0000000403007c0c */ /* 0x000fda000bf06270 */
[----:B------:R-:W-:Y:S05]  /*2c30*/  @!P0 BRA `(.L_x_316) ;  /* 0xfffffff800508947 */ /* 0x000fea000383ffff */
[----:B------:R-:W-:Y:S05]  /*2c40*/  EXIT ;  /* 0x000000000000794d */ /* 0x000fea0003800000 */
.L_x_328:
        /* <DEDUP_REMOVED lines=11> */
.L_x_368:


//--------------------- .text._ZN18transformer_engine8kv_cache23reindex_kv_cache_kernelIfEEvPT_S3_PiS4_S4_iiiii --------------------------
	.section	.text._ZN18transformer_engine8kv_cache23reindex_kv_cache_kernelIfEEvPT_S3_PiS4_S4_iiiii,"ax",@progbits
	.align	128
        .global         _ZN18transformer_engine8kv_cache23reindex_kv_cache_kernelIfEEvPT_S3_PiS4_S4_iiiii
        .type           _ZN18transformer_engine8kv_cache23reindex_kv_cache_kernelIfEEvPT_S3_PiS4_S4_iiiii,@function
        .size           _ZN18transformer_engine8kv_cache23reindex_kv_cache_kernelIfEEvPT_S3_PiS4_S4_iiiii,(.L_x_369 - _ZN18transformer_engine8kv_cache23reindex_kv_cache_kernelIfEEvPT_S3_PiS4_S4_iiiii)
        .other          _ZN18transformer_engine8kv_cache23reindex_kv_cache_kernelIfEEvPT_S3_PiS4_S4_iiiii,@"STO_CUDA_ENTRY STV_DEFAULT"
_ZN18transformer_engine8kv_cache23reindex_kv_cache_kernelIfEEvPT_S3_PiS4_S4_iiiii:
.text._ZN18transformer_engine8kv_cache23reindex_kv_cache_kernelIfEEvPT_S3_PiS4_S4_iiiii:
        /* <DEDUP_REMOVED lines=24> */
.L_x_333:
        /* <DEDUP_REMOVED lines=60> */
.L_x_332:
        /* <DEDUP_REMOVED lines=33> */
.L_x_334:
[----:B------:R-:W-:-:S13]  /*0750*/  ISETP.NE.OR P0, PT, R11, RZ, P0 ;  /* 0x000000ff0b00720c */ /* 0x000fda0000705670 */
[----:B------:R-:W-:Y:S05]  /*0760*/  @!P0 BRA `(.L_x_330) ;  /* 0x0000000000448947 */ /* 0x000fea0003800000 */
.L_x_331:
        /* <DEDUP_REMOVED lines=17> */
.L_x_330:
[----:B------:R-:W-:-:S13]  /*0880*/  ISETP.NE.AND P0, PT, R12, RZ, PT ;  /* 0x000000ff0c00720c */ /* 0x000fda0003f05270 */
[----:B------:R-:W-:Y:S05]  /*0890*/  @!P0 BRA `(.L_x_329) ;  /* 0x0000000000308947 */ /* 0x000fea0003800000 */
[----:B------:R-:W0:Y:S02]  /*08a0*/  LDC.64 R4, c[0x0][0x220] ;  /* 0x00008800ff047b82 */ /* 0x000e240000000a00 */
[----:B0-----:R-:W-:-:S05]  /*08b0*/  IMAD.WIDE R2, R15, 0x4, R4 ;  /* 0x000000040f027825 */ /* 0x001fca00078e0204 */
[----:B------:R0:W5:Y:S02]  /*08c0*/  LDG.E R6, desc[UR10][R2.64] ;  /* 0x0000000a02067981 */ /* 0x000164000c1e1900 */
.L_x_335:
        /* <DEDUP_REMOVED lines=9> */
.L_x_329:
        /* <DEDUP_REMOVED lines=16> */
.L_x_342:
        /* <DEDUP_REMOVED lines=19> */
.L_x_341:
[----:B0-----:R-:W0:Y:S01]  /*0b90*/  S2R R18, SR_TID.X ;  /* 0x0000000000127919 */ /* 0x001e220000002100 */
[----:B------:R-:W-:Y:S01]  /*0ba0*/  BSSY B0, `(.L_x_338) ;  /* 0x000002c000007945 */ /* 0x000fe20003800000 */
[----:B0-----:R-:W-:-:S13]  /*0bb0*/  ISETP.GE.AND P1, PT, R18, UR8, PT ;  /* 0x0000000812007c0c */ /* 0x001fda000bf26270 */
[----:B------:R-:W-:Y:S05]  /*0bc0*/  @P1 BRA `(.L_x_339) ;  /* 0x0000000000a41947 */ /* 0x000fea0003800000 */
[----:B------:R-:W2:Y:S01]  /*0bd0*/  LDG.E R4, desc[UR10][R2.64] ;  /* 0x0000000a02047981 */ /* 0x000ea2000c1e1900 */
[----:B------:R-:W2:Y:S02]  /*0be0*/  LDC R21, c[0x0][0x248] ;  /* 0x00009200ff157b82 */ /* 0x000ea40000000800 */
[-C--:B--2---:R-:W-:Y:S02]  /*0bf0*/  IMAD R4, R4, R21.reuse, UR6 ;  /* 0x0000000604047e24 */ /* 0x084fe4000f8e0215 */
[----:B------:R-:W-:Y:S02]  /*0c00*/  IMAD R21, R13, R21, UR6 ;  /* 0x000000060d157e24 */ /* 0x000fe4000f8e0215 */
[C---:B------:R-:W-:Y:S02]  /*0c10*/  IMAD R15, R4.reuse, UR4, RZ ;  /* 0x00000004040f7c24 */ /* 0x040fe4000f8e02ff */
[C---:B------:R-:W-:Y:S02]  /*0c20*/  IMAD R16, R21.reuse, UR5, RZ ;  /* 0x0000000515107c24 */ /* 0x040fe4000f8e02ff */
[----:B------:R-:W-:Y:S01]  /*0c30*/  IMAD R17, R4, UR5, RZ ;  /* 0x0000000504117c24 */ /* 0x000fe2000f8e02ff */
[----:B------:R-:W-:Y:S01]  /*0c40*/  SHF.R.S32.HI R20, RZ, 0x1f, R15 ;  /* 0x0000001fff147819 */ /* 0x000fe2000001140f */
[----:B------:R-:W-:Y:S01]  /*0c50*/  IMAD R21, R21, UR4, RZ ;  /* 0x0000000415157c24 */ /* 0x000fe2000f8e02ff */
[----:B------:R-:W-:-:S02]  /*0c60*/  SHF.R.S32.HI R22, RZ, 0x1f, R16 ;  /* 0x0000001fff167819 */ /* 0x000fc40000011410 */
[----:B------:R-:W-:-:S07]  /*0c70*/  SHF.R.S32.HI R19, RZ, 0x1f, R17 ;  /* 0x0000001fff137819 */ /* 0x000fce0000011411 */
.L_x_340:
[----:B------:R-:W-:-:S13]  /*0c80*/  ISETP.GE.AND P1, PT, R18, UR5, PT ;  /* 0x0000000512007c0c */ /* 0x000fda000bf26270 */
[----:B0-----:R-:W0:Y:S01]  /*0c90*/  @!P1 LDC.64 R4, c[0x0][0x210] ;  /* 0x00008400ff049b82 */ /* 0x001e220000000a00 */
[----:B------:R-:W-:Y:S02]  /*0ca0*/  @!P1 SHF.R.S32.HI R8, RZ, 0x1f, R18 ;  /* 0x0000001fff089819 */ /* 0x000fe40000011412 */
[----:B------:R-:W-:-:S05]  /*0cb0*/  @!P1 IADD3 R6, P2, R17, R18, RZ ;  /* 0x0000001211069210 */ /* 0x000fca0007f5e0ff */
[----:B------:R-:W-:Y:S01]  /*0cc0*/  @!P1 IMAD.X R7, R19, 0x1, R8, P2 ;  /* 0x0000000113079824 */ /* 0x000fe200010e0608 */
[----:B0----5:R-:W-:-:S04]  /*0cd0*/  @!P1 LEA R10, P2, R6, R4, 0x2 ;  /* 0x00000004060a9211 */ /* 0x021fc800078410ff */
[----:B------:R-:W-:-:S06]  /*0ce0*/  @!P1 LEA.HI.X R11, R6, R5, R7, 0x2, P2 ;  /* 0x00000005060b9211 */ /* 0x000fcc00010f1407 */
[----:B------:R-:W2:Y:S01]  /*0cf0*/  @!P1 LDG.E R11, desc[UR10][R10.64] ;  /* 0x0000000a0a0b9981 */ /* 0x000ea2000c1e1900 */
        /* <DEDUP_REMOVED lines=11> */
[----:B--2---:R0:W-:Y:S05]  /*0db0*/  @!P1 STG.E desc[UR10][R4.64], R11 ;  /* 0x0000000b04009986 */ /* 0x0041ea000c10190a */
[----:B------:R-:W2:Y:S01]  /*0dc0*/  @!P2 LDG.E R9, desc[UR10][R8.64] ;  /* 0x0000000a0809a981 */ /* 0x000ea2000c1e1900 */
[----:B------:R-:W-:Y:S02]  /*0dd0*/  SHF.R.S32.HI R24, RZ, 0x1f, R21 ;  /* 0x0000001fff187819 */ /* 0x000fe40000011415 */
[----:B------:R-:W-:Y:S01]  /*0de0*/  @!P2 IADD3 R10, P1, R21, R18, RZ ;  /* 0x00000012150aa210 */ /* 0x000fe20007f3e0ff */
[----:B------:R-:W-:-:S04]  /*0df0*/  VIADD R18, R18, UR12 ;  /* 0x0000000c12127c36 */ /* 0x000fc80008000000 */
[----:B------:R-:W-:Y:S01]  /*0e00*/  @!P2 IMAD.X R23, R24, 0x1, R23, P1 ;  /* 0x000000011817a824 */ /* 0x000fe200008e0617 */
[----:B------:R-:W-:-:S04]  /*0e10*/  @!P2 LEA R6, P1, R10, R6, 0x2 ;  /* 0x000000060a06a211 */ /* 0x000fc800078210ff */
[----:B------:R-:W-:Y:S02]  /*0e20*/  @!P2 LEA.HI.X R7, R10, R7, R23, 0x2, P1 ;  /* 0x000000070a07a211 */ /* 0x000fe400008f1417 */
[----:B------:R-:W-:-:S03]  /*0e30*/  ISETP.GE.AND P1, PT, R18, UR8, PT ;  /* 0x0000000812007c0c */ /* 0x000fc6000bf26270 */
[----:B--2---:R0:W-:Y:S10]  /*0e40*/  @!P2 STG.E desc[UR10][R6.64], R9 ;  /* 0x000000090600a986 */ /* 0x0041f4000c10190a */
[----:B------:R-:W-:Y:S05]  /*0e50*/  @!P1 BRA `(.L_x_340) ;  /* 0xfffffffc00889947 */ /* 0x000fea000383ffff */
.L_x_339:
[----:B------:R-:W-:Y:S05]  /*0e60*/  BSYNC B0 ;  /* 0x0000000000007941 */ /* 0x000fea0003800000 */
.L_x_338:
[----:B------:R-:W-:-:S06]  /*0e70*/  UIADD3 UR6, UR9, UR6, URZ ;  /* 0x0000000609067290 */ /* 0x000fcc000fffe03f */
[----:B------:R-:W-:-:S13]  /*0e80*/  ISETP.LE.AND P1, PT, R14, UR6, PT ;  /* 0x000000060e007c0c */ /* 0x000fda000bf23270 */
[----:B------:R-:W-:Y:S05]  /*0e90*/  @!P1 BRA `(.L_x_341) ;  /* 0xfffffffc003c9947 */ /* 0x000fea000383ffff */
.L_x_337:
[----:B------:R-:W-:Y:S05]  /*0ea0*/  @!P0 BRA `(.L_x_342) ;  /* 0xfffffff800ec8947 */ /* 0x000fea000383ffff */
[----:B------:R-:W-:Y:S05]  /*0eb0*/  EXIT ;  /* 0x000000000000794d */ /* 0x000fea0003800000 */
.L_x_336:
[----:B------:R-:W-:-:S07]  /*0ec0*/  IMAD.MOV.U32 R13, RZ, RZ, RZ ;  /* 0x000000ffff0d7224 */ /* 0x000fce00078e00ff */
.L_x_348:
        /* <DEDUP_REMOVED lines=21> */
.L_x_347:
        /* <DEDUP_REMOVED lines=16> */
.L_x_346:
[----:B------:R-:W-:-:S13]  /*1120*/  ISETP.GE.AND P0, PT, R22, UR5, PT ;  /* 0x0000000516007c0c */ /* 0x000fda000bf06270 */
[----:B0-----:R-:W0:Y:S01]  /*1130*/  @!P0 LDC.64 R4, c[0x0][0x210] ;  /* 0x00008400ff048b82 */ /* 0x001e220000000a00 */
[----:B------:R-:W-:Y:S02]  /*1140*/  @!P0 SHF.R.S32.HI R8, RZ, 0x1f, R22 ;  /* 0x0000001fff088819 */ /* 0x000fe40000011416 */
[----:B------:R-:W-:-:S05]  /*1150*/  @!P0 IADD3 R6, P1, R17, R22, RZ ;  /* 0x0000001611068210 */ /* 0x000fca0007f3e0ff */
[----:B------:R-:W-:Y:S01]  /*1160*/  @!P0 IMAD.X R7, R18, 0x1, R8, P1 ;  /* 0x0000000112078824 */ /* 0x000fe200008e0608 */
[----:B0-----:R-:W-:-:S04]  /*1170*/  @!P0 LEA R10, P1, R6, R4, 0x2 ;  /* 0x00000004060a8211 */ /* 0x001fc800078210ff */
        /* <DEDUP_REMOVED lines=23> */
.L_x_345:
[----:B------:R-:W-:Y:S05]  /*12f0*/  BSYNC B0 ;  /* 0x0000000000007941 */ /* 0x000fea0003800000 */
.L_x_344:
[----:B------:R-:W-:-:S06]  /*1300*/  UIADD3 UR6, UR9, UR6, URZ ;  /* 0x0000000609067290 */ /* 0x000fcc000fffe03f */
[----:B------:R-:W-:-:S13]  /*1310*/  ISETP.LE.AND P0, PT, R12, UR6, PT ;  /* 0x000000060c007c0c */ /* 0x000fda000bf03270 */
[----:B------:R-:W-:Y:S05]  /*1320*/  @!P0 BRA `(.L_x_347) ;  /* 0xfffffffc003c8947 */ /* 0x000fea000383ffff */
.L_x_343:
[----:B------:R-:W-:-:S05]  /*1330*/  VIADD R13, R13, 0x1 ;  /* 0x000000010d0d7836 */ /* 0x000fca0000000000 */
[----:B------:R-:W-:-:S13]  /*1340*/  ISETP.GE.AND P0, PT, R13, R0, PT ;  /* 0x000000000d00720c */ /* 0x000fda0003f06270 */
[----:B------:R-:W-:Y:S05]  /*1350*/  @!P0 BRA `(.L_x_348) ;  /* 0xfffffff800dc8947 */ /* 0x000fea000383ffff */
[----:B------:R-:W-:Y:S05]  /*1360*/  EXIT ;  /* 0x000000000000794d */ /* 0x000fea0003800000 */
.L_x_349:
        /* <DEDUP_REMOVED lines=9> */
.L_x_369:


//--------------------- .nv.shared.reserved.0     --------------------------
	.section	.nv.shared.reserved.0,"aw",@nobits
	.weak		__nv_reservedSMEM_offset_0_alias
	.size		__nv_reservedSMEM_offset_0_alias, 0, 0
	.other		__nv_reservedSMEM_offset_0_alias,@"STO_CUDA_RESERVED_SHARED STV_DEFAULT"
__nv_reservedSMEM_offset_0_alias:
	.zero		0


//--------------------- .nv.constant0._ZN18transformer_engine8kv_cache26convert_bshd_to_thd_kernelI13__nv_fp8_e5m2EEvPT_S4_Piiiii --------------------------
	.section	.nv.constant0._ZN18transformer_engine8kv_cache26convert_bshd_to_thd_kernelI13__nv_fp8_e5m2EEvPT_S4_Piiiii,"a",@progbits
	.sectionflags	@""
	.align	4
.nv.constant0._ZN18transformer_engine8kv_cache26convert_bshd_to_thd_kernelI13__nv_fp8_e5m2EEvPT_S4_Piiiii:
	.zero		568


//--------------------- .nv.constant0._ZN18transformer_engine8kv_cache26convert_bshd_to_thd_kernelI13__nv_fp8_e4m3EEvPT_S4_Piiiii --------------------------
	.section	.nv.constant0._ZN18transformer_engine8kv_cache26convert_bshd_to_thd_kernelI13__nv_fp8_e4m3EEvPT_S4_Piiiii,"a",@progbits
	.sectionflags	@""
	.align	4
.nv.constant0._ZN18transformer_engine8kv_cache26convert_bshd_to_thd_kernelI13__nv_fp8_e4m3EEvPT_S4_Piiiii:
	.zero		568


//--------------------- .nv.constant0._ZN18transformer_engine8kv_cache26convert_bshd_to_thd_kernelI13__nv_bfloat16EEvPT_S4_Piiiii --------------------------
	.section	.nv.constant0._ZN18transformer_engine8kv_cache26convert_bshd_to_thd_kernelI13__nv_bfloat16EEvPT_S4_Piiiii,"a",@progbits
	.sectionflags	@""
	.align	4
.nv.constant0._ZN18transformer_engine8kv_cache26convert_bshd_to_thd_kernelI13__nv_bfloat16EEvPT_S4_Piiiii:
	.zero		568


//--------------------- .nv.constant0._ZN18transformer_engine8kv_cache26convert_bshd_to_thd_kernelI6__halfEEvPT_S4_Piiiii --------------------------
	.section	.nv.constant0._ZN18transformer_engine8kv_cache26convert_bshd_to_thd_kernelI6__halfEEvPT_S4_Piiiii,"a",@progbits
	.sectionflags	@""
	.align	4
.nv.constant0._ZN18transformer_engine8kv_cache26convert_bshd_to_thd_kernelI6__halfEEvPT_S4_Piiiii:
	.zero		568


//--------------------- .nv.constant0._ZN18transformer_engine8kv_cache26convert_bshd_to_thd_kernelIfEEvPT_S3_Piiiii --------------------------
	.section	.nv.constant0._ZN18transformer_engine8kv_cache26convert_bshd_to_thd_kernelIfEEvPT_S3_Piiiii,"a",@progbits
	.sectionflags	@""
	.align	4
.nv.constant0._ZN18transformer_engine8kv_cache26convert_bshd_to_thd_kernelIfEEvPT_S3_Piiiii:
	.zero		568


//--------------------- .nv.constant0._ZN18transformer_engine8kv_cache26convert_thd_to_bshd_kernelI13__nv_fp8_e5m2EEvPT_S4_Piiiii --------------------------
	.section	.nv.constant0._ZN18transformer_engine8kv_cache26convert_thd_to_bshd_kernelI13__nv_fp8_e5m2EEvPT_S4_Piiiii,"a",@progbits
	.sectionflags	@""
	.align	4
.nv.constant0._ZN18transformer_engine8kv_cache26convert_thd_to_bshd_kernelI13__nv_fp8_e5m2EEvPT_S4_Piiiii:
	.zero		568


//--------------------- .nv.constant0._ZN18transformer_engine8kv_cache26convert_thd_to_bshd_kernelI13__nv_fp8_e4m3EEvPT_S4_Piiiii --------------------------
	.section	.nv.constant0._ZN18transformer_engine8kv_cache26convert_thd_to_bshd_kernelI13__nv_fp8_e4m3EEvPT_S4_Piiiii,"a",@progbits
	.sectionflags	@""
	.align	4
.nv.constant0._ZN18transformer_engine8kv_cache26convert_thd_to_bshd_kernelI13__nv_fp8_e4m3EEvPT_S4_Piiiii:
	.zero		568


//--------------------- .nv.constant0._ZN18transformer_engine8kv_cache26convert_thd_to_bshd_kernelI13__nv_bfloat16EEvPT_S4_Piiiii --------------------------
	.section	.nv.constant0._ZN18transformer_engine8kv_cache26convert_thd_to_bshd_kernelI13__nv_bfloat16EEvPT_S4_Piiiii,"a",@progbits
	.sectionflags	@""
	.align	4
.nv.constant0._ZN18transformer_engine8kv_cache26convert_thd_to_bshd_kernelI13__nv_bfloat16EEvPT_S4_Piiiii:
	.zero		568


//--------------------- .nv.constant0._ZN18transformer_engine8kv_cache26convert_thd_to_bshd_kernelI6__halfEEvPT_S4_Piiiii --------------------------
	.section	.nv.constant0._ZN18transformer_engine8kv_cache26convert_thd_to_bshd_kernelI6__halfEEvPT_S4_Piiiii,"a",@progbits
	.sectionflags	@""
	.align	4
.nv.constant0._ZN18transformer_engine8kv_cache26convert_thd_to_bshd_kernelI6__halfEEvPT_S4_Piiiii:
	.zero		568


//--------------------- .nv.constant0._ZN18transformer_engine8kv_cache26convert_thd_to_bshd_kernelIfEEvPT_S3_Piiiii --------------------------
	.section	.nv.constant0._ZN18transformer_engine8kv_cache26convert_thd_to_bshd_kernelIfEEvPT_S3_Piiiii,"a",@progbits
	.sectionflags	@""
	.align	4
.nv.constant0._ZN18transformer_engine8kv_cache26convert_thd_to_bshd_kernelIfEEvPT_S3_Piiiii:
	.zero		568


//--------------------- .nv.constant0._ZN18transformer_engine8kv_cache23copy_to_kv_cache_kernelI13__nv_fp8_e5m2EEvPT_S4_S4_S4_PiS5_S5_15NVTE_QKV_Formatiiiiiiib --------------------------
	.section	.nv.constant0._ZN18transformer_engine8kv_cache23copy_to_kv_cache_kernelI13__nv_fp8_e5m2EEvPT_S4_S4_S4_PiS5_S5_15NVTE_QKV_Formatiiiiiiib,"a",@progbits
	.sectionflags	@""
	.align	4
.nv.constant0._ZN18transformer_engine8kv_cache23copy_to_kv_cache_kernelI13__nv_fp8_e5m2EEvPT_S4_S4_S4_PiS5_S5_15NVTE_QKV_Formatiiiiiiib:
	.zero		617


//--------------------- .nv.constant0._ZN18transformer_engine8kv_cache23reindex_kv_cache_kernelI13__nv_fp8_e5m2EEvPT_S4_PiS5_S5_iiiii --------------------------
	.section	.nv.constant0._ZN18transformer_engine8kv_cache23reindex_kv_cache_kernelI13__nv_fp8_e5m2EEvPT_S4_PiS5_S5_iiiii,"a",@progbits
	.sectionflags	@""
	.align	4
.nv.constant0._ZN18transformer_engine8kv_cache23reindex_kv_cache_kernelI13__nv_fp8_e5m2EEvPT_S4_PiS5_S5_iiiii:
	.zero		588


//--------------------- .nv.constant0._ZN18transformer_engine8kv_cache23copy_to_kv_cache_kernelI13__nv_fp8_e4m3EEvPT_S4_S4_S4_PiS5_S5_15NVTE_QKV_Formatiiiiiiib --------------------------
	.section	.nv.constant0._ZN18transformer_engine8kv_cache23copy_to_kv_cache_kernelI13__nv_fp8_e4m3EEvPT_S4_S4_S4_PiS5_S5_15NVTE_QKV_Formatiiiiiiib,"a",@progbits
	.sectionflags	@""
	.align	4
.nv.constant0._ZN18transformer_engine8kv_cache23copy_to_kv_cache_kernelI13__nv_fp8_e4m3EEvPT_S4_S4_S4_PiS5_S5_15NVTE_QKV_Formatiiiiiiib:
	.zero		617


//--------------------- .nv.constant0._ZN18transformer_engine8kv_cache23reindex_kv_cache_kernelI13__nv_fp8_e4m3EEvPT_S4_PiS5_S5_iiiii --------------------------
	.section	.nv.constant0._ZN18transformer_engine8kv_cache23reindex_kv_cache_kernelI13__nv_fp8_e4m3EEvPT_S4_PiS5_S5_iiiii,"a",@progbits
	.sectionflags	@""
	.align	4
.nv.constant0._ZN18transformer_engine8kv_cache23reindex_kv_cache_kernelI13__nv_fp8_e4m3EEvPT_S4_PiS5_S5_iiiii:
	.zero		588


//--------------------- .nv.constant0._ZN18transformer_engine8kv_cache23copy_to_kv_cache_kernelI13__nv_bfloat16EEvPT_S4_S4_S4_PiS5_S5_15NVTE_QKV_Formatiiiiiiib --------------------------
	.section	.nv.constant0._ZN18transformer_engine8kv_cache23copy_to_kv_cache_kernelI13__nv_bfloat16EEvPT_S4_S4_S4_PiS5_S5_15NVTE_QKV_Formatiiiiiiib,"a",@progbits
	.sectionflags	@""
	.align	4
.nv.constant0._ZN18transformer_engine8kv_cache23copy_to_kv_cache_kernelI13__nv_bfloat16EEvPT_S4_S4_S4_PiS5_S5_15NVTE_QKV_Formatiiiiiiib:
	.zero		617


//--------------------- .nv.constant0._ZN18transformer_engine8kv_cache23reindex_kv_cache_kernelI13__nv_bfloat16EEvPT_S4_PiS5_S5_iiiii --------------------------
	.section	.nv.constant0._ZN18transformer_engine8kv_cache23reindex_kv_cache_kernelI13__nv_bfloat16EEvPT_S4_PiS5_S5_iiiii,"a",@progbits
	.sectionflags	@""
	.align	4
.nv.constant0._ZN18transformer_engine8kv_cache23reindex_kv_cache_kernelI13__nv_bfloat16EEvPT_S4_PiS5_S5_iiiii:
	.zero		588


//--------------------- .nv.constant0._ZN18transformer_engine8kv_cache23copy_to_kv_cache_kernelI6__halfEEvPT_S4_S4_S4_PiS5_S5_15NVTE_QKV_Formatiiiiiiib --------------------------
	.section	.nv.constant0._ZN18transformer_engine8kv_cache23copy_to_kv_cache_kernelI6__halfEEvPT_S4_S4_S4_PiS5_S5_15NVTE_QKV_Formatiiiiiiib,"a",@progbits
	.sectionflags	@""
	.align	4
.nv.constant0._ZN18transformer_engine8kv_cache23copy_to_kv_cache_kernelI6__halfEEvPT_S4_S4_S4_PiS5_S5_15NVTE_QKV_Formatiiiiiiib:
	.zero		617


//--------------------- .nv.constant0._ZN18transformer_engine8kv_cache23reindex_kv_cache_kernelI6__halfEEvPT_S4_PiS5_S5_iiiii --------------------------
	.section	.nv.constant0._ZN18transformer_engine8kv_cache23reindex_kv_cache_kernelI6__halfEEvPT_S4_PiS5_S5_iiiii,"a",@progbits
	.sectionflags	@""
	.align	4
.nv.constant0._ZN18transformer_engine8kv_cache23reindex_kv_cache_kernelI6__halfEEvPT_S4_PiS5_S5_iiiii:
	.zero		588


//--------------------- .nv.constant0._ZN18transformer_engine8kv_cache23copy_to_kv_cache_kernelIfEEvPT_S3_S3_S3_PiS4_S4_15NVTE_QKV_Formatiiiiiiib --------------------------
	.section	.nv.constant0._ZN18transformer_engine8kv_cache23copy_to_kv_cache_kernelIfEEvPT_S3_S3_S3_PiS4_S4_15NVTE_QKV_Formatiiiiiiib,"a",@progbits
	.sectionflags	@""
	.align	4
.nv.constant0._ZN18transformer_engine8kv_cache23copy_to_kv_cache_kernelIfEEvPT_S3_S3_S3_PiS4_S4_15NVTE_QKV_Formatiiiiiiib:
	.zero		617


//--------------------- .nv.constant0._ZN18transformer_engine8kv_cache23reindex_kv_cache_kernelIfEEvPT_S3_PiS4_S4_iiiii --------------------------
	.section	.nv.constant0._ZN18transformer_engine8kv_cache23reindex_kv_cache_kernelIfEEvPT_S3_PiS4_S4_iiiii,"a",@progbits
	.sectionflags	@""
	.align	4
.nv.constant0._ZN18transformer_engine8kv_cache23reindex_kv_cache_kernelIfEEvPT_S3_PiS4_S4_iiiii:
	.zero		588


//--------------------- SYMBOLS --------------------------

	.type		.nv.reservedSmem.offset0,@object
	.size		.nv.reservedSmem.offset0,0x4
